	.target	sm_90a

	.elftype	@"ET_EXEC"


//--------------------- .note.nv.tkinfo           --------------------------
	.section	.note.nv.tkinfo,"",@"SHT_NOTE"
	.sectionflags	@"SHF_NOTE_NV_TKINFO"
	.tkinfo
        /*0018*/ 	.word	0x00000002
        /*0030*/ 	.string	""
        /*0030*/ 	.string	"ptxas"
        /*0030*/ 	.string	"Cuda compilation tools, release 13.0, V13.0.88"
        /*0030*/ 	.string	"Build cuda_13.0.r13.0/compiler.36424714_0"
        /*0030*/ 	.string	"-arch sm_90a -m 64 "



//--------------------- .note.nv.cuinfo           --------------------------
	.section	.note.nv.cuinfo,"",@"SHT_NOTE"
	.sectionflags	@"SHF_NOTE_NV_CUINFO"
        /*0018*/ 	.short	0x0002
        /*001a*/ 	.short	0x005a
        /*001c*/ 	.short	0x0082
	.zero		2


//--------------------- .nv.info                  --------------------------
	.section	.nv.info,"",@"SHT_CUDA_INFO"
	.align	4


	//----- nvinfo : EIATTR_REGCOUNT
	.align		4
        /*0000*/ 	.byte	0x04, 0x2f
        /*0002*/ 	.short	(.L_12 - .L_11)
	.align		4
.L_11:
        /*0004*/ 	.word	index@(_ZN7cutlass13device_kernelINS_4gemm6kernel13GemmUniversalIN4cute5tupleIJiiiiEEENS1_10collective13CollectiveMmaINS1_37MainloopSm90TmaGmmaWarpSpecializedFP8ILi28ENS5_IJNS4_1CILi1EEENSA_ILi4EEESB_EEENS1_32KernelTmaWarpSpecializedPingpongEEENS5_IJNSA_ILi64EEESG_SG_EEENS_12float_e4m3_tENS5_IJlSB_lEEESI_SJ_NS4_8TiledMMAINS4_8MMA_AtomIJNS4_4SM904GMMA30MMA_64x64x32_F32E4M3E4M3_SS_TNILNSN_7ScaleInE1ELSP_1EEEEEENS4_6LayoutINS5_IJSB_SB_SB_EEENS5_IJNSA_ILi0EEESU_SU_EEEEENS5_IJNS4_10UnderscoreESX_SX_EEEEENS4_23SM90_TMA_LOAD_MULTICASTENS4_14ComposedLayoutINS4_7SwizzleILi2ELi4ELi3EEENS4_18smem_ptr_flag_bitsILi8EEENSS_INS5_IJNSA_ILi8EEESG_EEENS5_IJSG_SB_EEEEEEEvNS4_8identityENS4_13SM90_TMA_LOADES1A_vS1B_EENS_8epilogue10collective6detail29Sm90TmaWarpSpecializedAdapterINS1F_15DefaultEpilogueISI_SJ_SJ_NS1E_6thread17LinearCombinationISI_Li1EffLNS1J_9ScaleType4KindE0ELNS_15FloatRoundStyleE2ESI_EENS1_15EpilogueDefaultEEEEEvvEEEEvNT_6ParamsE)
        /*0008*/ 	.word	0x000000a8


	//----- nvinfo : EIATTR_FRAME_SIZE
	.align		4
.L_12:
        /*000c*/ 	.byte	0x04, 0x11
        /*000e*/ 	.short	(.L_14 - .L_13)
	.align		4
.L_13:
        /*0010*/ 	.word	index@(_ZN7cutlass13device_kernelINS_4gemm6kernel13GemmUniversalIN4cute5tupleIJiiiiEEENS1_10collective13CollectiveMmaINS1_37MainloopSm90TmaGmmaWarpSpecializedFP8ILi28ENS5_IJNS4_1CILi1EEENSA_ILi4EEESB_EEENS1_32KernelTmaWarpSpecializedPingpongEEENS5_IJNSA_ILi64EEESG_SG_EEENS_12float_e4m3_tENS5_IJlSB_lEEESI_SJ_NS4_8TiledMMAINS4_8MMA_AtomIJNS4_4SM904GMMA30MMA_64x64x32_F32E4M3E4M3_SS_TNILNSN_7ScaleInE1ELSP_1EEEEEENS4_6LayoutINS5_IJSB_SB_SB_EEENS5_IJNSA_ILi0EEESU_SU_EEEEENS5_IJNS4_10UnderscoreESX_SX_EEEEENS4_23SM90_TMA_LOAD_MULTICASTENS4_14ComposedLayoutINS4_7SwizzleILi2ELi4ELi3EEENS4_18smem_ptr_flag_bitsILi8EEENSS_INS5_IJNSA_ILi8EEESG_EEENS5_IJSG_SB_EEEEEEEvNS4_8identityENS4_13SM90_TMA_LOADES1A_vS1B_EENS_8epilogue10collective6detail29Sm90TmaWarpSpecializedAdapterINS1F_15DefaultEpilogueISI_SJ_SJ_NS1E_6thread17LinearCombinationISI_Li1EffLNS1J_9ScaleType4KindE0ELNS_15FloatRoundStyleE2ESI_EENS1_15EpilogueDefaultEEEEEvvEEEEvNT_6ParamsE)
        /*0014*/ 	.word	0x00000000


	//----- nvinfo : EIATTR_MIN_STACK_SIZE
	.align		4
.L_14:
        /*0018*/ 	.byte	0x04, 0x12
        /*001a*/ 	.short	(.L_16 - .L_15)
	.align		4
.L_15:
        /*001c*/ 	.word	index@(_ZN7cutlass13device_kernelINS_4gemm6kernel13GemmUniversalIN4cute5tupleIJiiiiEEENS1_10collective13CollectiveMmaINS1_37MainloopSm90TmaGmmaWarpSpecializedFP8ILi28ENS5_IJNS4_1CILi1EEENSA_ILi4EEESB_EEENS1_32KernelTmaWarpSpecializedPingpongEEENS5_IJNSA_ILi64EEESG_SG_EEENS_12float_e4m3_tENS5_IJlSB_lEEESI_SJ_NS4_8TiledMMAINS4_8MMA_AtomIJNS4_4SM904GMMA30MMA_64x64x32_F32E4M3E4M3_SS_TNILNSN_7ScaleInE1ELSP_1EEEEEENS4_6LayoutINS5_IJSB_SB_SB_EEENS5_IJNSA_ILi0EEESU_SU_EEEEENS5_IJNS4_10UnderscoreESX_SX_EEEEENS4_23SM90_TMA_LOAD_MULTICASTENS4_14ComposedLayoutINS4_7SwizzleILi2ELi4ELi3EEENS4_18smem_ptr_flag_bitsILi8EEENSS_INS5_IJNSA_ILi8EEESG_EEENS5_IJSG_SB_EEEEEEEvNS4_8identityENS4_13SM90_TMA_LOADES1A_vS1B_EENS_8epilogue10collective6detail29Sm90TmaWarpSpecializedAdapterINS1F_15DefaultEpilogueISI_SJ_SJ_NS1E_6thread17LinearCombinationISI_Li1EffLNS1J_9ScaleType4KindE0ELNS_15FloatRoundStyleE2ESI_EENS1_15EpilogueDefaultEEEEEvvEEEEvNT_6ParamsE)
        /*0020*/ 	.word	0x00000000
.L_16:


//--------------------- .nv.compat                --------------------------
	.section	.nv.compat,"",@"SHT_CUDA_COMPAT_INFO"
	.align	4
        /*0000*/ 	.byte	0x02, 0x09, 0x01, 0x00, 0x02, 0x02, 0x04, 0x00, 0x02, 0x05, 0x05, 0x00, 0x03, 0x07, 0x01, 0x01
        /*0010*/ 	.byte	0x02, 0x03, 0x01, 0x00, 0x02, 0x06, 0x01, 0x00, 0x04, 0x0b, 0x08, 0x00, 0x00, 0x00, 0x00, 0x00
        /*0020*/ 	.byte	0x00, 0x00, 0x00, 0x00


//--------------------- .nv.info._ZN7cutlass13device_kernelINS_4gemm6kernel13GemmUniversalIN4cute5tupleIJiiiiEEENS1_10collective13CollectiveMmaINS1_37MainloopSm90TmaGmmaWarpSpecializedFP8ILi28ENS5_IJNS4_1CILi1EEENSA_ILi4EEESB_EEENS1_32KernelTmaWarpSpecializedPingpongEEENS5_IJNSA_ILi64EEESG_SG_EEENS_12float_e4m3_tENS5_IJlSB_lEEESI_SJ_NS4_8TiledMMAINS4_8MMA_AtomIJNS4_4SM904GMMA30MMA_64x64x32_F32E4M3E4M3_SS_TNILNSN_7ScaleInE1ELSP_1EEEEEENS4_6LayoutINS5_IJSB_SB_SB_EEENS5_IJNSA_ILi0EEESU_SU_EEEEENS5_IJNS4_10UnderscoreESX_SX_EEEEENS4_23SM90_TMA_LOAD_MULTICASTENS4_14ComposedLayoutINS4_7SwizzleILi2ELi4ELi3EEENS4_18smem_ptr_flag_bitsILi8EEENSS_INS5_IJNSA_ILi8EEESG_EEENS5_IJSG_SB_EEEEEEEvNS4_8identityENS4_13SM90_TMA_LOADES1A_vS1B_EENS_8epilogue10collective6detail29Sm90TmaWarpSpecializedAdapterINS1F_15DefaultEpilogueISI_SJ_SJ_NS1E_6thread17LinearCombinationISI_Li1EffLNS1J_9ScaleType4KindE0ELNS_15FloatRoundStyleE2ESI_EENS1_15EpilogueDefaultEEEEEvvEEEEvNT_6ParamsE --------------------------
	.section	.nv.info._ZN7cutlass13device_kernelINS_4gemm6kernel13GemmUniversalIN4cute5tupleIJiiiiEEENS1_10collective13CollectiveMmaINS1_37MainloopSm90TmaGmmaWarpSpecializedFP8ILi28ENS5_IJNS4_1CILi1EEENSA_ILi4EEESB_EEENS1_32KernelTmaWarpSpecializedPingpongEEENS5_IJNSA_ILi64EEESG_SG_EEENS_12float_e4m3_tENS5_IJlSB_lEEESI_SJ_NS4_8TiledMMAINS4_8MMA_AtomIJNS4_4SM904GMMA30MMA_64x64x32_F32E4M3E4M3_SS_TNILNSN_7ScaleInE1ELSP_1EEEEEENS4_6LayoutINS5_IJSB_SB_SB_EEENS5_IJNSA_ILi0EEESU_SU_EEEEENS5_IJNS4_10UnderscoreESX_SX_EEEEENS4_23SM90_TMA_LOAD_MULTICASTENS4_14ComposedLayoutINS4_7SwizzleILi2ELi4ELi3EEENS4_18smem_ptr_flag_bitsILi8EEENSS_INS5_IJNSA_ILi8EEESG_EEENS5_IJSG_SB_EEEEEEEvNS4_8identityENS4_13SM90_TMA_LOADES1A_vS1B_EENS_8epilogue10collective6detail29Sm90TmaWarpSpecializedAdapterINS1F_15DefaultEpilogueISI_SJ_SJ_NS1E_6thread17LinearCombinationISI_Li1EffLNS1J_9ScaleType4KindE0ELNS_15FloatRoundStyleE2ESI_EENS1_15EpilogueDefaultEEEEEvvEEEEvNT_6ParamsE,"",@"SHT_CUDA_INFO"
	.sectionflags	@""
	.align	4


	//----- nvinfo : EIATTR_CUDA_API_VERSION
	.align		4
        /*0000*/ 	.byte	0x04, 0x37
        /*0002*/ 	.short	(.L_18 - .L_17)
.L_17:
        /*0004*/ 	.word	0x00000082


	//----- nvinfo : EIATTR_KPARAM_INFO
	.align		4
.L_18:
        /*0008*/ 	.byte	0x04, 0x17
        /*000a*/ 	.short	(.L_20 - .L_19)
.L_19:
        /*000c*/ 	.word	0x00000000
        /*0010*/ 	.short	0x0000
        /*0012*/ 	.short	0x0070
        /*0014*/ 	.byte	0x00, 0xf0, 0x01, 0x10


	//----- nvinfo : EIATTR_SPARSE_MMA_MASK
	.align		4
.L_20:
        /*0018*/ 	.byte	0x03, 0x50
        /*001a*/ 	.short	0x0000


	//----- nvinfo : EIATTR_MAXREG_COUNT
	.align		4
        /*001c*/ 	.byte	0x03, 0x1b
        /*001e*/ 	.short	0x00a8


	//----- nvinfo : EIATTR_NUM_BARRIERS
	.align		4
        /*0020*/ 	.byte	0x02, 0x4c
        /*0022*/ 	.byte	0x01
	.zero		1


	//----- nvinfo : EIATTR_MERCURY_ISA_VERSION
	.align		4
        /*0024*/ 	.byte	0x03, 0x5f
        /*0026*/ 	.short	0x0101


	//----- nvinfo : EIATTR_INT_WARP_WIDE_INSTR_OFFSETS
	.align		4
        /*0028*/ 	.byte	0x04, 0x31
        /*002a*/ 	.short	(.L_22 - .L_21)


	//   ....[0]....
.L_21:
        /*002c*/ 	.word	0x00000800


	//   ....[1]....
        /*0030*/ 	.word	0x00000840


	//   ....[2]....
        /*0034*/ 	.word	0x00000970


	//   ....[3]....
        /*0038*/ 	.word	0x000009a0


	//   ....[4]....
        /*003c*/ 	.word	0x000009b0


	//   ....[5]....
        /*0040*/ 	.word	0x000009c0


	//   ....[6]....
        /*0044*/ 	.word	0x00000a40


	//   ....[7]....
        /*0048*/ 	.word	0x00000a90


	//   ....[8]....
        /*004c*/ 	.word	0x00002a20


	//----- nvinfo : EIATTR_COOP_GROUP_MASK_REGIDS
	.align		4
.L_22:
        /*0050*/ 	.byte	0x04, 0x29
        /*0052*/ 	.short	(.L_24 - .L_23)


	//   ....[0]....
.L_23:
        /*0054*/ 	.word	0xffffffff


	//   ....[1]....
        /*0058*/ 	.word	0xffffffff


	//   ....[2]....
        /*005c*/ 	.word	0xffffffff


	//   ....[3]....
        /*0060*/ 	.word	0xffffffff


	//   ....[4]....
        /*0064*/ 	.word	0xffffffff


	//   ....[5]....
        /*0068*/ 	.word	0xffffffff


	//   ....[6]....
        /*006c*/ 	.word	0xffffffff


	//----- nvinfo : EIATTR_COOP_GROUP_INSTR_OFFSETS
	.align		4
.L_24:
        /*0070*/ 	.byte	0x04, 0x28
        /*0072*/ 	.short	(.L_26 - .L_25)


	//   ....[0]....
.L_25:
        /*0074*/ 	.word	0x00000060


	//   ....[1]....
        /*0078*/ 	.word	0x00000070


	//   ....[2]....
        /*007c*/ 	.word	0x00000130


	//   ....[3]....
        /*0080*/ 	.word	0x00000600


	//   ....[4]....
        /*0084*/ 	.word	0x00000640


	//   ....[5]....
        /*0088*/ 	.word	0x000006c0


	//   ....[6]....
        /*008c*/ 	.word	0x00000c00


	//----- nvinfo : EIATTR_REG_RECONFIG
	.align		4
.L_26:
        /*0090*/ 	.byte	0x01, 0x54
	.zero		2


	//----- nvinfo : EIATTR_MBARRIER_INSTR_OFFSETS
	.align		4
        /*0094*/ 	.byte	0x04, 0x39
        /*0096*/ 	.short	(.L_28 - .L_27)


	//   ....[0]....
.L_27:
        /*0098*/ 	.word	0x00000260
        /*009c*/ 	.word	0x000000ff
        /*00a0*/ 	.word	0x00000000
        /*00a4*/ 	.short	0x0100
        /*00a6*/ 	.byte	0x08
	.zero		1


	//   ....[1]....
        /*00a8*/ 	.word	0x00000270
        /*00ac*/ 	.word	0x000000ff
        /*00b0*/ 	.word	0x000000e0
        /*00b4*/ 	.short	0x0100
        /*00b6*/ 	.byte	0x08
	.zero		1


	//   ....[2]....
        /*00b8*/ 	.word	0x00000280
        /*00bc*/ 	.word	0x000000ff
        /*00c0*/ 	.word	0x00000008
        /*00c4*/ 	.short	0x0100
        /*00c6*/ 	.byte	0x08
	.zero		1


	//   ....[3]....
        /*00c8*/ 	.word	0x00000290
        /*00cc*/ 	.word	0x000000ff
        /*00d0*/ 	.word	0x000000e8
        /*00d4*/ 	.short	0x0100
        /*00d6*/ 	.byte	0x08
	.zero		1


	//   ....[4]....
        /*00d8*/ 	.word	0x000002a0
        /*00dc*/ 	.word	0x000000ff
        /*00e0*/ 	.word	0x00000010
        /*00e4*/ 	.short	0x0100
        /*00e6*/ 	.byte	0x08
	.zero		1


	//   ....[5]....
        /*00e8*/ 	.word	0x000002b0
        /*00ec*/ 	.word	0x000000ff
        /*00f0*/ 	.word	0x000000f0
        /*00f4*/ 	.short	0x0100
        /*00f6*/ 	.byte	0x08
	.zero		1


	//   ....[6]....
        /*00f8*/ 	.word	0x000002c0
        /*00fc*/ 	.word	0x000000ff
        /*0100*/ 	.word	0x00000018
        /*0104*/ 	.short	0x0100
        /*0106*/ 	.byte	0x08
	.zero		1


	//   ....[7]....
        /*0108*/ 	.word	0x000002d0
        /*010c*/ 	.word	0x000000ff
        /*0110*/ 	.word	0x000000f8
        /*0114*/ 	.short	0x0100
        /*0116*/ 	.byte	0x08
	.zero		1


	//   ....[8]....
        /*0118*/ 	.word	0x000002e0
        /*011c*/ 	.word	0x000000ff
        /*0120*/ 	.word	0x00000020
        /*0124*/ 	.short	0x0100
        /*0126*/ 	.byte	0x08
	.zero		1


	//   ....[9]....
        /*0128*/ 	.word	0x000002f0
        /*012c*/ 	.word	0x000000ff
        /*0130*/ 	.word	0x00000100
        /*0134*/ 	.short	0x0100
        /*0136*/ 	.byte	0x08
	.zero		1


	//   ....[10]....
        /*0138*/ 	.word	0x00000300
        /*013c*/ 	.word	0x000000ff
        /*0140*/ 	.word	0x00000028
        /*0144*/ 	.short	0x0100
        /*0146*/ 	.byte	0x08
	.zero		1


	//   ....[11]....
        /*0148*/ 	.word	0x00000310
        /*014c*/ 	.word	0x000000ff
        /*0150*/ 	.word	0x00000108
        /*0154*/ 	.short	0x0100
        /*0156*/ 	.byte	0x08
	.zero		1


	//   ....[12]....
        /*0158*/ 	.word	0x00000320
        /*015c*/ 	.word	0x000000ff
        /*0160*/ 	.word	0x00000030
        /*0164*/ 	.short	0x0100
        /*0166*/ 	.byte	0x08
	.zero		1


	//   ....[13]....
        /*0168*/ 	.word	0x00000330
        /*016c*/ 	.word	0x000000ff
        /*0170*/ 	.word	0x00000110
        /*0174*/ 	.short	0x0100
        /*0176*/ 	.byte	0x08
	.zero		1


	//   ....[14]....
        /*0178*/ 	.word	0x00000340
        /*017c*/ 	.word	0x000000ff
        /*0180*/ 	.word	0x00000038
        /*0184*/ 	.short	0x0100
        /*0186*/ 	.byte	0x08
	.zero		1


	//   ....[15]....
        /*0188*/ 	.word	0x00000350
        /*018c*/ 	.word	0x000000ff
        /*0190*/ 	.word	0x00000118
        /*0194*/ 	.short	0x0100
        /*0196*/ 	.byte	0x08
	.zero		1


	//   ....[16]....
        /*0198*/ 	.word	0x00000360
        /*019c*/ 	.word	0x000000ff
        /*01a0*/ 	.word	0x00000040
        /*01a4*/ 	.short	0x0100
        /*01a6*/ 	.byte	0x08
	.zero		1


	//   ....[17]....
        /*01a8*/ 	.word	0x00000370
        /*01ac*/ 	.word	0x000000ff
        /*01b0*/ 	.word	0x00000120
        /*01b4*/ 	.short	0x0100
        /*01b6*/ 	.byte	0x08
	.zero		1


	//   ....[18]....
        /*01b8*/ 	.word	0x00000380
        /*01bc*/ 	.word	0x000000ff
        /*01c0*/ 	.word	0x00000048
        /*01c4*/ 	.short	0x0100
        /*01c6*/ 	.byte	0x08
	.zero		1


	//   ....[19]....
        /*01c8*/ 	.word	0x00000390
        /*01cc*/ 	.word	0x000000ff
        /*01d0*/ 	.word	0x00000128
        /*01d4*/ 	.short	0x0100
        /*01d6*/ 	.byte	0x08
	.zero		1


	//   ....[20]....
        /*01d8*/ 	.word	0x000003a0
        /*01dc*/ 	.word	0x000000ff
        /*01e0*/ 	.word	0x00000050
        /*01e4*/ 	.short	0x0100
        /*01e6*/ 	.byte	0x08
	.zero		1


	//   ....[21]....
        /*01e8*/ 	.word	0x000003b0
        /*01ec*/ 	.word	0x000000ff
        /*01f0*/ 	.word	0x00000130
        /*01f4*/ 	.short	0x0100
        /*01f6*/ 	.byte	0x08
	.zero		1


	//   ....[22]....
        /*01f8*/ 	.word	0x000003c0
        /*01fc*/ 	.word	0x000000ff
        /*0200*/ 	.word	0x00000058
        /*0204*/ 	.short	0x0100
        /*0206*/ 	.byte	0x08
	.zero		1


	//   ....[23]....
        /*0208*/ 	.word	0x000003d0
        /*020c*/ 	.word	0x000000ff
        /*0210*/ 	.word	0x00000138
        /*0214*/ 	.short	0x0100
        /*0216*/ 	.byte	0x08
	.zero		1


	//   ....[24]....
        /*0218*/ 	.word	0x000003e0
        /*021c*/ 	.word	0x000000ff
        /*0220*/ 	.word	0x00000060
        /*0224*/ 	.short	0x0100
        /*0226*/ 	.byte	0x08
	.zero		1


	//   ....[25]....
        /*0228*/ 	.word	0x000003f0
        /*022c*/ 	.word	0x000000ff
        /*0230*/ 	.word	0x00000140
        /*0234*/ 	.short	0x0100
        /*0236*/ 	.byte	0x08
	.zero		1


	//   ....[26]....
        /*0238*/ 	.word	0x00000400
        /*023c*/ 	.word	0x000000ff
        /*0240*/ 	.word	0x00000068
        /*0244*/ 	.short	0x0100
        /*0246*/ 	.byte	0x08
	.zero		1


	//   ....[27]....
        /*0248*/ 	.word	0x00000410
        /*024c*/ 	.word	0x000000ff
        /*0250*/ 	.word	0x00000148
        /*0254*/ 	.short	0x0100
        /*0256*/ 	.byte	0x08
	.zero		1


	//   ....[28]....
        /*0258*/ 	.word	0x00000420
        /*025c*/ 	.word	0x000000ff
        /*0260*/ 	.word	0x00000070
        /*0264*/ 	.short	0x0100
        /*0266*/ 	.byte	0x08
	.zero		1


	//   ....[29]....
        /*0268*/ 	.word	0x00000430
        /*026c*/ 	.word	0x000000ff
        /*0270*/ 	.word	0x00000150
        /*0274*/ 	.short	0x0100
        /*0276*/ 	.byte	0x08
	.zero		1


	//   ....[30]....
        /*0278*/ 	.word	0x00000440
        /*027c*/ 	.word	0x000000ff
        /*0280*/ 	.word	0x00000078
        /*0284*/ 	.short	0x0100
        /*0286*/ 	.byte	0x08
	.zero		1


	//   ....[31]....
        /*0288*/ 	.word	0x00000450
        /*028c*/ 	.word	0x000000ff
        /*0290*/ 	.word	0x00000158
        /*0294*/ 	.short	0x0100
        /*0296*/ 	.byte	0x08
	.zero		1


	//   ....[32]....
        /*0298*/ 	.word	0x00000460
        /*029c*/ 	.word	0x000000ff
        /*02a0*/ 	.word	0x00000080
        /*02a4*/ 	.short	0x0100
        /*02a6*/ 	.byte	0x08
	.zero		1


	//   ....[33]....
        /*02a8*/ 	.word	0x00000470
        /*02ac*/ 	.word	0x000000ff
        /*02b0*/ 	.word	0x00000160
        /*02b4*/ 	.short	0x0100
        /*02b6*/ 	.byte	0x08
	.zero		1


	//   ....[34]....
        /*02b8*/ 	.word	0x00000480
        /*02bc*/ 	.word	0x000000ff
        /*02c0*/ 	.word	0x00000088
        /*02c4*/ 	.short	0x0100
        /*02c6*/ 	.byte	0x08
	.zero		1


	//   ....[35]....
        /*02c8*/ 	.word	0x00000490
        /*02cc*/ 	.word	0x000000ff
        /*02d0*/ 	.word	0x00000168
        /*02d4*/ 	.short	0x0100
        /*02d6*/ 	.byte	0x08
	.zero		1


	//   ....[36]....
        /*02d8*/ 	.word	0x000004a0
        /*02dc*/ 	.word	0x000000ff
        /*02e0*/ 	.word	0x00000090
        /*02e4*/ 	.short	0x0100
        /*02e6*/ 	.byte	0x08
	.zero		1


	//   ....[37]....
        /*02e8*/ 	.word	0x000004b0
        /*02ec*/ 	.word	0x000000ff
        /*02f0*/ 	.word	0x00000170
        /*02f4*/ 	.short	0x0100
        /*02f6*/ 	.byte	0x08
	.zero		1


	//   ....[38]....
        /*02f8*/ 	.word	0x000004c0
        /*02fc*/ 	.word	0x000000ff
        /*0300*/ 	.word	0x00000098
        /*0304*/ 	.short	0x0100
        /*0306*/ 	.byte	0x08
	.zero		1


	//   ....[39]....
        /*0308*/ 	.word	0x000004d0
        /*030c*/ 	.word	0x000000ff
        /*0310*/ 	.word	0x00000178
        /*0314*/ 	.short	0x0100
        /*0316*/ 	.byte	0x08
	.zero		1


	//   ....[40]....
        /*0318*/ 	.word	0x000004e0
        /*031c*/ 	.word	0x000000ff
        /*0320*/ 	.word	0x000000a0
        /*0324*/ 	.short	0x0100
        /*0326*/ 	.byte	0x08
	.zero		1


	//   ....[41]....
        /*0328*/ 	.word	0x000004f0
        /*032c*/ 	.word	0x000000ff
        /*0330*/ 	.word	0x00000180
        /*0334*/ 	.short	0x0100
        /*0336*/ 	.byte	0x08
	.zero		1


	//   ....[42]....
        /*0338*/ 	.word	0x00000500
        /*033c*/ 	.word	0x000000ff
        /*0340*/ 	.word	0x000000a8
        /*0344*/ 	.short	0x0100
        /*0346*/ 	.byte	0x08
	.zero		1


	//   ....[43]....
        /*0348*/ 	.word	0x00000510
        /*034c*/ 	.word	0x000000ff
        /*0350*/ 	.word	0x00000188
        /*0354*/ 	.short	0x0100
        /*0356*/ 	.byte	0x08
	.zero		1


	//   ....[44]....
        /*0358*/ 	.word	0x00000520
        /*035c*/ 	.word	0x000000ff
        /*0360*/ 	.word	0x000000b0
        /*0364*/ 	.short	0x0100
        /*0366*/ 	.byte	0x08
	.zero		1


	//   ....[45]....
        /*0368*/ 	.word	0x00000530
        /*036c*/ 	.word	0x000000ff
        /*0370*/ 	.word	0x00000190
        /*0374*/ 	.short	0x0100
        /*0376*/ 	.byte	0x08
	.zero		1


	//   ....[46]....
        /*0378*/ 	.word	0x00000540
        /*037c*/ 	.word	0x000000ff
        /*0380*/ 	.word	0x000000b8
        /*0384*/ 	.short	0x0100
        /*0386*/ 	.byte	0x08
	.zero		1


	//   ....[47]....
        /*0388*/ 	.word	0x00000550
        /*038c*/ 	.word	0x000000ff
        /*0390*/ 	.word	0x00000198
        /*0394*/ 	.short	0x0100
        /*0396*/ 	.byte	0x08
	.zero		1


	//   ....[48]....
        /*0398*/ 	.word	0x00000560
        /*039c*/ 	.word	0x000000ff
        /*03a0*/ 	.word	0x000000c0
        /*03a4*/ 	.short	0x0100
        /*03a6*/ 	.byte	0x08
	.zero		1


	//   ....[49]....
        /*03a8*/ 	.word	0x00000570
        /*03ac*/ 	.word	0x000000ff
        /*03b0*/ 	.word	0x000001a0
        /*03b4*/ 	.short	0x0100
        /*03b6*/ 	.byte	0x08
	.zero		1


	//   ....[50]....
        /*03b8*/ 	.word	0x00000580
        /*03bc*/ 	.word	0x000000ff
        /*03c0*/ 	.word	0x000000c8
        /*03c4*/ 	.short	0x0100
        /*03c6*/ 	.byte	0x08
	.zero		1


	//   ....[51]....
        /*03c8*/ 	.word	0x00000590
        /*03cc*/ 	.word	0x000000ff
        /*03d0*/ 	.word	0x000001a8
        /*03d4*/ 	.short	0x0100
        /*03d6*/ 	.byte	0x08
	.zero		1


	//   ....[52]....
        /*03d8*/ 	.word	0x000005a0
        /*03dc*/ 	.word	0x000000ff
        /*03e0*/ 	.word	0x000000d0
        /*03e4*/ 	.short	0x0100
        /*03e6*/ 	.byte	0x08
	.zero		1


	//   ....[53]....
        /*03e8*/ 	.word	0x000005b0
        /*03ec*/ 	.word	0x000000ff
        /*03f0*/ 	.word	0x000001b0
        /*03f4*/ 	.short	0x0100
        /*03f6*/ 	.byte	0x08
	.zero		1


	//   ....[54]....
        /*03f8*/ 	.word	0x000005c0
        /*03fc*/ 	.word	0x000000ff
        /*0400*/ 	.word	0x000000d8
        /*0404*/ 	.short	0x0100
        /*0406*/ 	.byte	0x08
	.zero		1


	//   ....[55]....
        /*0408*/ 	.word	0x000005d0
        /*040c*/ 	.word	0x000000ff
        /*0410*/ 	.word	0x000001b8
        /*0414*/ 	.short	0x0100
        /*0416*/ 	.byte	0x08
	.zero		1


	//   ....[56]....
        /*0418*/ 	.word	0x00000ac0
        /*041c*/ 	.word	0x000000ff
        /*0420*/ 	.word	0x000001f0
        /*0424*/ 	.short	0x0100
        /*0426*/ 	.byte	0x08
	.zero		1


	//   ....[57]....
        /*0428*/ 	.word	0x00000b50
        /*042c*/ 	.word	0x000000ff
        /*0430*/ 	.word	0x000001f8
        /*0434*/ 	.short	0x0100
        /*0436*/ 	.byte	0x08
	.zero		1


	//   ....[58]....
        /*0438*/ 	.word	0x00000b80
        /*043c*/ 	.word	0x000000ff
        /*0440*/ 	.word	0x000001d0
        /*0444*/ 	.short	0x0100
        /*0446*/ 	.byte	0x09
	.zero		1


	//   ....[59]....
        /*0448*/ 	.word	0x00000b90
        /*044c*/ 	.word	0x000000ff
        /*0450*/ 	.word	0x000001d8
        /*0454*/ 	.short	0x0100
        /*0456*/ 	.byte	0x09
	.zero		1


	//   ....[60]....
        /*0458*/ 	.word	0x00000ba0
        /*045c*/ 	.word	0x000000ff
        /*0460*/ 	.word	0x000001e0
        /*0464*/ 	.short	0x0100
        /*0466*/ 	.byte	0x09
	.zero		1


	//   ....[61]....
        /*0468*/ 	.word	0x00000bb0
        /*046c*/ 	.word	0x000000ff
        /*0470*/ 	.word	0x000001e8
        /*0474*/ 	.short	0x0100
        /*0476*/ 	.byte	0x09
	.zero		1


	//   ....[62]....
        /*0478*/ 	.word	0x00001990
        /*047c*/ 	.word	0x000000ff
        /*0480*/ 	.word	0xfffffff8
        /*0484*/ 	.short	0x010a
        /*0486*/ 	.byte	0x0f
	.zero		1


	//   ....[63]....
        /*0488*/ 	.word	0x00001c70
        /*048c*/ 	.word	0x000000ff
        /*0490*/ 	.word	0x00000000
        /*0494*/ 	.short	0x010a
        /*0496*/ 	.byte	0x06
	.zero		1


	//   ....[64]....
        /*0498*/ 	.word	0x00001cb0
        /*049c*/ 	.word	0x000000ff
        /*04a0*/ 	.word	0x00000000
        /*04a4*/ 	.short	0x010a
        /*04a6*/ 	.byte	0x06
	.zero		1


	//   ....[65]....
        /*04a8*/ 	.word	0x00002230
        /*04ac*/ 	.word	0x000000ff
        /*04b0*/ 	.word	0x00000000
        /*04b4*/ 	.short	0x010a
        /*04b6*/ 	.byte	0x09
	.zero		1


	//   ....[66]....
        /*04b8*/ 	.word	0x00002270
        /*04bc*/ 	.word	0x000000ff
        /*04c0*/ 	.word	0x00000000
        /*04c4*/ 	.short	0x010a
        /*04c6*/ 	.byte	0x09
	.zero		1


	//   ....[67]....
        /*04c8*/ 	.word	0x00002650
        /*04cc*/ 	.word	0x00000013
        /*04d0*/ 	.word	0x00000000
        /*04d4*/ 	.short	0x0101
        /*04d6*/ 	.byte	0x3f
	.zero		1


	//   ....[68]....
        /*04d8*/ 	.word	0x000029c0
        /*04dc*/ 	.word	0x0000000f
        /*04e0*/ 	.word	0x00000000
        /*04e4*/ 	.short	0x0101
        /*04e6*/ 	.byte	0x17
	.zero		1


	//   ....[69]....
        /*04e8*/ 	.word	0x00002ad0
        /*04ec*/ 	.word	0x0000000f
        /*04f0*/ 	.word	0x00000000
        /*04f4*/ 	.short	0x0101
        /*04f6*/ 	.byte	0x3f
	.zero		1


	//   ....[70]....
        /*04f8*/ 	.word	0x00002b80
        /*04fc*/ 	.word	0x000000ff
        /*0500*/ 	.word	0x00000008
        /*0504*/ 	.short	0x010a
        /*0506*/ 	.byte	0x0f
	.zero		1


	//   ....[71]....
        /*0508*/ 	.word	0x000053e0
        /*050c*/ 	.word	0x00000004
        /*0510*/ 	.word	0x00000000
        /*0514*/ 	.short	0x0101
        /*0516*/ 	.byte	0x17
	.zero		1


	//   ....[72]....
        /*0518*/ 	.word	0x00005d00
        /*051c*/ 	.word	0x00000013
        /*0520*/ 	.word	0x000000e0
        /*0524*/ 	.short	0x010a
        /*0526*/ 	.byte	0x3f
	.zero		1


	//   ....[73]....
        /*0528*/ 	.word	0x000060b0
        /*052c*/ 	.word	0x00000004
        /*0530*/ 	.word	0x000001f8
        /*0534*/ 	.short	0x0101
        /*0536*/ 	.byte	0x3f
	.zero		1


	//   ....[74]....
        /*0538*/ 	.word	0x000067e0
        /*053c*/ 	.word	0x00000005
        /*0540*/ 	.word	0x00000000
        /*0544*/ 	.short	0x010a
        /*0546*/ 	.byte	0x3f
	.zero		1


	//   ....[75]....
        /*0548*/ 	.word	0x00006860
        /*054c*/ 	.word	0x00000007
        /*0550*/ 	.word	0x00000000
        /*0554*/ 	.short	0x010a
        /*0556*/ 	.byte	0x3f
	.zero		1


	//   ....[76]....
        /*0558*/ 	.word	0x000068f0
        /*055c*/ 	.word	0x00000006
        /*0560*/ 	.word	0x00000000
        /*0564*/ 	.short	0x010a
        /*0566*/ 	.byte	0x3f
	.zero		1


	//   ....[77]....
        /*0568*/ 	.word	0x00006980
        /*056c*/ 	.word	0x00000009
        /*0570*/ 	.word	0x00000000
        /*0574*/ 	.short	0x010a
        /*0576*/ 	.byte	0x3f
	.zero		1


	//   ....[78]....
        /*0578*/ 	.word	0x00006a10
        /*057c*/ 	.word	0x00000006
        /*0580*/ 	.word	0x00000000
        /*0584*/ 	.short	0x010a
        /*0586*/ 	.byte	0x3f
	.zero		1


	//   ....[79]....
        /*0588*/ 	.word	0x00006aa0
        /*058c*/ 	.word	0x00000009
        /*0590*/ 	.word	0x00000000
        /*0594*/ 	.short	0x010a
        /*0596*/ 	.byte	0x3f
	.zero		1


	//   ....[80]....
        /*0598*/ 	.word	0x00006b30
        /*059c*/ 	.word	0x00000006
        /*05a0*/ 	.word	0x00000000
        /*05a4*/ 	.short	0x010a
        /*05a6*/ 	.byte	0x3f
	.zero		1


	//   ....[81]....
        /*05a8*/ 	.word	0x00006bc0
        /*05ac*/ 	.word	0x00000009
        /*05b0*/ 	.word	0x00000000
        /*05b4*/ 	.short	0x010a
        /*05b6*/ 	.byte	0x3f
	.zero		1


	//   ....[82]....
        /*05b8*/ 	.word	0x00006c50
        /*05bc*/ 	.word	0x00000006
        /*05c0*/ 	.word	0x00000000
        /*05c4*/ 	.short	0x010a
        /*05c6*/ 	.byte	0x3f
	.zero		1


	//   ....[83]....
        /*05c8*/ 	.word	0x00006ce0
        /*05cc*/ 	.word	0x00000009
        /*05d0*/ 	.word	0x00000000
        /*05d4*/ 	.short	0x010a
        /*05d6*/ 	.byte	0x3f
	.zero		1


	//   ....[84]....
        /*05d8*/ 	.word	0x00006d70
        /*05dc*/ 	.word	0x00000006
        /*05e0*/ 	.word	0x00000000
        /*05e4*/ 	.short	0x010a
        /*05e6*/ 	.byte	0x3f
	.zero		1


	//   ....[85]....
        /*05e8*/ 	.word	0x00006e00
        /*05ec*/ 	.word	0x00000009
        /*05f0*/ 	.word	0x00000000
        /*05f4*/ 	.short	0x010a
        /*05f6*/ 	.byte	0x3f
	.zero		1


	//   ....[86]....
        /*05f8*/ 	.word	0x00006e90
        /*05fc*/ 	.word	0x00000006
        /*0600*/ 	.word	0x00000000
        /*0604*/ 	.short	0x010a
        /*0606*/ 	.byte	0x3f
	.zero		1


	//   ....[87]....
        /*0608*/ 	.word	0x00006f20
        /*060c*/ 	.word	0x00000009
        /*0610*/ 	.word	0x00000000
        /*0614*/ 	.short	0x010a
        /*0616*/ 	.byte	0x3f
	.zero		1


	//   ....[88]....
        /*0618*/ 	.word	0x00006fb0
        /*061c*/ 	.word	0x00000006
        /*0620*/ 	.word	0x00000000
        /*0624*/ 	.short	0x010a
        /*0626*/ 	.byte	0x3f
	.zero		1


	//   ....[89]....
        /*0628*/ 	.word	0x00007040
        /*062c*/ 	.word	0x00000009
        /*0630*/ 	.word	0x00000000
        /*0634*/ 	.short	0x010a
        /*0636*/ 	.byte	0x3f
	.zero		1


	//   ....[90]....
        /*0638*/ 	.word	0x000070d0
        /*063c*/ 	.word	0x00000006
        /*0640*/ 	.word	0x00000000
        /*0644*/ 	.short	0x010a
        /*0646*/ 	.byte	0x3f
	.zero		1


	//   ....[91]....
        /*0648*/ 	.word	0x00007160
        /*064c*/ 	.word	0x00000009
        /*0650*/ 	.word	0x00000000
        /*0654*/ 	.short	0x010a
        /*0656*/ 	.byte	0x3f
	.zero		1


	//   ....[92]....
        /*0658*/ 	.word	0x000071f0
        /*065c*/ 	.word	0x00000006
        /*0660*/ 	.word	0x00000000
        /*0664*/ 	.short	0x010a
        /*0666*/ 	.byte	0x3f
	.zero		1


	//   ....[93]....
        /*0668*/ 	.word	0x00007280
        /*066c*/ 	.word	0x00000009
        /*0670*/ 	.word	0x00000000
        /*0674*/ 	.short	0x010a
        /*0676*/ 	.byte	0x3f
	.zero		1


	//   ....[94]....
        /*0678*/ 	.word	0x00007310
        /*067c*/ 	.word	0x00000006
        /*0680*/ 	.word	0x00000000
        /*0684*/ 	.short	0x010a
        /*0686*/ 	.byte	0x3f
	.zero		1


	//   ....[95]....
        /*0688*/ 	.word	0x000073a0
        /*068c*/ 	.word	0x00000009
        /*0690*/ 	.word	0x00000000
        /*0694*/ 	.short	0x010a
        /*0696*/ 	.byte	0x3f
	.zero		1


	//   ....[96]....
        /*0698*/ 	.word	0x00007430
        /*069c*/ 	.word	0x00000006
        /*06a0*/ 	.word	0x00000000
        /*06a4*/ 	.short	0x010a
        /*06a6*/ 	.byte	0x3f
	.zero		1


	//   ....[97]....
        /*06a8*/ 	.word	0x000074c0
        /*06ac*/ 	.word	0x00000009
        /*06b0*/ 	.word	0x00000000
        /*06b4*/ 	.short	0x010a
        /*06b6*/ 	.byte	0x3f
	.zero		1


	//   ....[98]....
        /*06b8*/ 	.word	0x00007550
        /*06bc*/ 	.word	0x00000006
        /*06c0*/ 	.word	0x00000000
        /*06c4*/ 	.short	0x010a
        /*06c6*/ 	.byte	0x3f
	.zero		1


	//   ....[99]....
        /*06c8*/ 	.word	0x000075e0
        /*06cc*/ 	.word	0x00000009
        /*06d0*/ 	.word	0x00000000
        /*06d4*/ 	.short	0x010a
        /*06d6*/ 	.byte	0x3f
	.zero		1


	//   ....[100]....
        /*06d8*/ 	.word	0x00007670
        /*06dc*/ 	.word	0x00000006
        /*06e0*/ 	.word	0x00000000
        /*06e4*/ 	.short	0x010a
        /*06e6*/ 	.byte	0x3f
	.zero		1


	//   ....[101]....
        /*06e8*/ 	.word	0x00007700
        /*06ec*/ 	.word	0x00000003
        /*06f0*/ 	.word	0x00000000
        /*06f4*/ 	.short	0x010a
        /*06f6*/ 	.byte	0x3f
	.zero		1


	//   ....[102]....
        /*06f8*/ 	.word	0x00007770
        /*06fc*/ 	.word	0x0000000f
        /*0700*/ 	.word	0xfffffff8
        /*0704*/ 	.short	0x010a
        /*0706*/ 	.byte	0x3f
	.zero		1


	//   ....[103]....
        /*0708*/ 	.word	0x000077d0
        /*070c*/ 	.word	0x0000000f
        /*0710*/ 	.word	0x00000000
        /*0714*/ 	.short	0x010a
        /*0716*/ 	.byte	0x3f
	.zero		1


	//   ....[104]....
        /*0718*/ 	.word	0x00007830
        /*071c*/ 	.word	0x00000013
        /*0720*/ 	.word	0x00000000
        /*0724*/ 	.short	0x010a
        /*0726*/ 	.byte	0x3f
	.zero		1


	//   ....[105]....
        /*0728*/ 	.word	0x00007890
        /*072c*/ 	.word	0x0000000f
        /*0730*/ 	.word	0x00000008
        /*0734*/ 	.short	0x010a
        /*0736*/ 	.byte	0x3f
	.zero		1


	//   ....[106]....
        /*0738*/ 	.word	0x00007960
        /*073c*/ 	.word	0x00000013
        /*0740*/ 	.word	0x000000e0
        /*0744*/ 	.short	0x010a
        /*0746*/ 	.byte	0x3f
	.zero		1


	//   ....[107]....
        /*0748*/ 	.word	0x00007a40
        /*074c*/ 	.word	0x00000005
        /*0750*/ 	.word	0x00000000
        /*0754*/ 	.short	0x010a
        /*0756*/ 	.byte	0x3f
	.zero		1


	//   ....[108]....
        /*0758*/ 	.word	0x00007a90
        /*075c*/ 	.word	0x00000007
        /*0760*/ 	.word	0x00000000
        /*0764*/ 	.short	0x010a
        /*0766*/ 	.byte	0x3f
	.zero		1


	//   ....[109]....
        /*0768*/ 	.word	0x00007ae0
        /*076c*/ 	.word	0x00000006
        /*0770*/ 	.word	0x00000000
        /*0774*/ 	.short	0x010a
        /*0776*/ 	.byte	0x3f
	.zero		1


	//   ....[110]....
        /*0778*/ 	.word	0x00007b30
        /*077c*/ 	.word	0x00000009
        /*0780*/ 	.word	0x00000000
        /*0784*/ 	.short	0x010a
        /*0786*/ 	.byte	0x3f
	.zero		1


	//   ....[111]....
        /*0788*/ 	.word	0x00007b80
        /*078c*/ 	.word	0x00000006
        /*0790*/ 	.word	0x00000000
        /*0794*/ 	.short	0x010a
        /*0796*/ 	.byte	0x3f
	.zero		1


	//   ....[112]....
        /*0798*/ 	.word	0x00007bd0
        /*079c*/ 	.word	0x00000009
        /*07a0*/ 	.word	0x00000000
        /*07a4*/ 	.short	0x010a
        /*07a6*/ 	.byte	0x3f
	.zero		1


	//   ....[113]....
        /*07a8*/ 	.word	0x00007c20
        /*07ac*/ 	.word	0x00000006
        /*07b0*/ 	.word	0x00000000
        /*07b4*/ 	.short	0x010a
        /*07b6*/ 	.byte	0x3f
	.zero		1


	//   ....[114]....
        /*07b8*/ 	.word	0x00007c70
        /*07bc*/ 	.word	0x00000009
        /*07c0*/ 	.word	0x00000000
        /*07c4*/ 	.short	0x010a
        /*07c6*/ 	.byte	0x3f
	.zero		1


	//   ....[115]....
        /*07c8*/ 	.word	0x00007cc0
        /*07cc*/ 	.word	0x00000006
        /*07d0*/ 	.word	0x00000000
        /*07d4*/ 	.short	0x010a
        /*07d6*/ 	.byte	0x3f
	.zero		1


	//   ....[116]....
        /*07d8*/ 	.word	0x00007d10
        /*07dc*/ 	.word	0x00000009
        /*07e0*/ 	.word	0x00000000
        /*07e4*/ 	.short	0x010a
        /*07e6*/ 	.byte	0x3f
	.zero		1


	//   ....[117]....
        /*07e8*/ 	.word	0x00007d60
        /*07ec*/ 	.word	0x00000006
        /*07f0*/ 	.word	0x00000000
        /*07f4*/ 	.short	0x010a
        /*07f6*/ 	.byte	0x3f
	.zero		1


	//   ....[118]....
        /*07f8*/ 	.word	0x00007db0
        /*07fc*/ 	.word	0x00000009
        /*0800*/ 	.word	0x00000000
        /*0804*/ 	.short	0x010a
        /*0806*/ 	.byte	0x3f
	.zero		1


	//   ....[119]....
        /*0808*/ 	.word	0x00007e00
        /*080c*/ 	.word	0x00000006
        /*0810*/ 	.word	0x00000000
        /*0814*/ 	.short	0x010a
        /*0816*/ 	.byte	0x3f
	.zero		1


	//   ....[120]....
        /*0818*/ 	.word	0x00007e50
        /*081c*/ 	.word	0x00000009
        /*0820*/ 	.word	0x00000000
        /*0824*/ 	.short	0x010a
        /*0826*/ 	.byte	0x3f
	.zero		1


	//   ....[121]....
        /*0828*/ 	.word	0x00007ea0
        /*082c*/ 	.word	0x00000006
        /*0830*/ 	.word	0x00000000
        /*0834*/ 	.short	0x010a
        /*0836*/ 	.byte	0x3f
	.zero		1


	//   ....[122]....
        /*0838*/ 	.word	0x00007ef0
        /*083c*/ 	.word	0x00000009
        /*0840*/ 	.word	0x00000000
        /*0844*/ 	.short	0x010a
        /*0846*/ 	.byte	0x3f
	.zero		1


	//   ....[123]....
        /*0848*/ 	.word	0x00007f40
        /*084c*/ 	.word	0x00000006
        /*0850*/ 	.word	0x00000000
        /*0854*/ 	.short	0x010a
        /*0856*/ 	.byte	0x3f
	.zero		1


	//   ....[124]....
        /*0858*/ 	.word	0x00007f90
        /*085c*/ 	.word	0x00000009
        /*0860*/ 	.word	0x00000000
        /*0864*/ 	.short	0x010a
        /*0866*/ 	.byte	0x3f
	.zero		1


	//   ....[125]....
        /*0868*/ 	.word	0x00007fe0
        /*086c*/ 	.word	0x00000006
        /*0870*/ 	.word	0x00000000
        /*0874*/ 	.short	0x010a
        /*0876*/ 	.byte	0x3f
	.zero		1


	//   ....[126]....
        /*0878*/ 	.word	0x00008030
        /*087c*/ 	.word	0x00000009
        /*0880*/ 	.word	0x00000000
        /*0884*/ 	.short	0x010a
        /*0886*/ 	.byte	0x3f
	.zero		1


	//   ....[127]....
        /*0888*/ 	.word	0x00008080
        /*088c*/ 	.word	0x00000006
        /*0890*/ 	.word	0x00000000
        /*0894*/ 	.short	0x010a
        /*0896*/ 	.byte	0x3f
	.zero		1


	//   ....[128]....
        /*0898*/ 	.word	0x000080d0
        /*089c*/ 	.word	0x00000009
        /*08a0*/ 	.word	0x00000000
        /*08a4*/ 	.short	0x010a
        /*08a6*/ 	.byte	0x3f
	.zero		1


	//   ....[129]....
        /*08a8*/ 	.word	0x00008120
        /*08ac*/ 	.word	0x00000006
        /*08b0*/ 	.word	0x00000000
        /*08b4*/ 	.short	0x010a
        /*08b6*/ 	.byte	0x3f
	.zero		1


	//   ....[130]....
        /*08b8*/ 	.word	0x00008170
        /*08bc*/ 	.word	0x00000009
        /*08c0*/ 	.word	0x00000000
        /*08c4*/ 	.short	0x010a
        /*08c6*/ 	.byte	0x3f
	.zero		1


	//   ....[131]....
        /*08c8*/ 	.word	0x000081c0
        /*08cc*/ 	.word	0x00000006
        /*08d0*/ 	.word	0x00000000
        /*08d4*/ 	.short	0x010a
        /*08d6*/ 	.byte	0x3f
	.zero		1


	//   ....[132]....
        /*08d8*/ 	.word	0x00008210
        /*08dc*/ 	.word	0x00000009
        /*08e0*/ 	.word	0x00000000
        /*08e4*/ 	.short	0x010a
        /*08e6*/ 	.byte	0x3f
	.zero		1


	//   ....[133]....
        /*08e8*/ 	.word	0x00008260
        /*08ec*/ 	.word	0x00000006
        /*08f0*/ 	.word	0x00000000
        /*08f4*/ 	.short	0x010a
        /*08f6*/ 	.byte	0x3f
	.zero		1


	//----- nvinfo : EIATTR_NUM_MBARRIERS
	.align		4
.L_28:
        /*08f8*/ 	.byte	0x03, 0x38
        /*08fa*/ 	.short	0x003e


	//----- nvinfo : EIATTR_EXIT_INSTR_OFFSETS
	.align		4
        /*08fc*/ 	.byte	0x04, 0x1c
        /*08fe*/ 	.short	(.L_30 - .L_29)


	//   ....[0]....
.L_29:
        /*0900*/ 	.word	0x00001650


	//   ....[1]....
        /*0904*/ 	.word	0x000016b0


	//   ....[2]....
        /*0908*/ 	.word	0x000059f0


	//   ....[3]....
        /*090c*/ 	.word	0x00005a20


	//   ....[4]....
        /*0910*/ 	.word	0x00007750


	//----- nvinfo : EIATTR_MAX_THREADS
	.align		4
.L_30:
        /*0914*/ 	.byte	0x04, 0x05
        /*0916*/ 	.short	(.L_32 - .L_31)
.L_31:
        /*0918*/ 	.word	0x00000180
        /*091c*/ 	.word	0x00000001
        /*0920*/ 	.word	0x00000001


	//----- nvinfo : EIATTR_CRS_STACK_SIZE
	.align		4
.L_32:
        /*0924*/ 	.byte	0x04, 0x1e
        /*0926*/ 	.short	(.L_34 - .L_33)
.L_33:
        /*0928*/ 	.word	0x00000000


	//----- nvinfo : EIATTR_CBANK_PARAM_SIZE
	.align		4
.L_34:
        /*092c*/ 	.byte	0x03, 0x19
        /*092e*/ 	.short	0x0470


	//----- nvinfo : EIATTR_PARAM_CBANK
	.align		4
        /*0930*/ 	.byte	0x04, 0x0a
        /*0932*/ 	.short	(.L_36 - .L_35)
	.align		4
.L_35:
        /*0934*/ 	.word	index@(.nv.constant0._ZN7cutlass13device_kernelINS_4gemm6kernel13GemmUniversalIN4cute5tupleIJiiiiEEENS1_10collective13CollectiveMmaINS1_37MainloopSm90TmaGmmaWarpSpecializedFP8ILi28ENS5_IJNS4_1CILi1EEENSA_ILi4EEESB_EEENS1_32KernelTmaWarpSpecializedPingpongEEENS5_IJNSA_ILi64EEESG_SG_EEENS_12float_e4m3_tENS5_IJlSB_lEEESI_SJ_NS4_8TiledMMAINS4_8MMA_AtomIJNS4_4SM904GMMA30MMA_64x64x32_F32E4M3E4M3_SS_TNILNSN_7ScaleInE1ELSP_1EEEEEENS4_6LayoutINS5_IJSB_SB_SB_EEENS5_IJNSA_ILi0EEESU_SU_EEEEENS5_IJNS4_10UnderscoreESX_SX_EEEEENS4_23SM90_TMA_LOAD_MULTICASTENS4_14ComposedLayoutINS4_7SwizzleILi2ELi4ELi3EEENS4_18smem_ptr_flag_bitsILi8EEENSS_INS5_IJNSA_ILi8EEESG_EEENS5_IJSG_SB_EEEEEEEvNS4_8identityENS4_13SM90_TMA_LOADES1A_vS1B_EENS_8epilogue10collective6detail29Sm90TmaWarpSpecializedAdapterINS1F_15DefaultEpilogueISI_SJ_SJ_NS1E_6thread17LinearCombinationISI_Li1EffLNS1J_9ScaleType4KindE0ELNS_15FloatRoundStyleE2ESI_EENS1_15EpilogueDefaultEEEEEvvEEEEvNT_6ParamsE)
        /*0938*/ 	.short	0x0210
        /*093a*/ 	.short	0x0470


	//----- nvinfo : EIATTR_SW_WAR
	.align		4
.L_36:
        /*093c*/ 	.byte	0x04, 0x36
        /*093e*/ 	.short	(.L_38 - .L_37)
.L_37:
        /*0940*/ 	.word	0x00000008
.L_38:


//--------------------- .nv.callgraph             --------------------------
	.section	.nv.callgraph,"",@"SHT_CUDA_CALLGRAPH"
	.align	4
	.sectionentsize	8
	.align		4
        /*0000*/ 	.word	0x00000000
	.align		4
        /*0004*/ 	.word	0xffffffff
	.align		4
        /*0008*/ 	.word	0x00000000
	.align		4
        /*000c*/ 	.word	0xfffffffe
	.align		4
        /*0010*/ 	.word	0x00000000
	.align		4
        /*0014*/ 	.word	0xfffffffd
	.align		4
        /*0018*/ 	.word	0x00000000
	.align		4
        /*001c*/ 	.word	0xfffffffc


//--------------------- .nv.constant4             --------------------------
	.section	.nv.constant4,"a",@progbits
	.align	8
	.align		8
.nv.constant4:
        /*0000*/ 	.dword	_ZN40_INTERNAL_b3af1369_4_k_cu_cb8f6e21_211494cuda3std3__45__cpo5beginE
	.align		8
        /*0008*/ 	.dword	_ZN40_INTERNAL_b3af1369_4_k_cu_cb8f6e21_211494cuda3std3__45__cpo3endE
	.align		8
        /*0010*/ 	.dword	_ZN40_INTERNAL_b3af1369_4_k_cu_cb8f6e21_211494cuda3std3__45__cpo6cbeginE
	.align		8
        /*0018*/ 	.dword	_ZN40_INTERNAL_b3af1369_4_k_cu_cb8f6e21_211494cuda3std3__45__cpo4cendE
	.align		8
        /*0020*/ 	.dword	_ZN40_INTERNAL_b3af1369_4_k_cu_cb8f6e21_211494cuda3std3__442_GLOBAL__N__b3af1369_4_k_cu_cb8f6e21_211496ignoreE
	.align		8
        /*0028*/ 	.dword	_ZN40_INTERNAL_b3af1369_4_k_cu_cb8f6e21_211494cuda3std3__419piecewise_constructE
	.align		8
        /*0030*/ 	.dword	_ZN40_INTERNAL_b3af1369_4_k_cu_cb8f6e21_211494cuda3std3__48in_placeE
	.align		8
        /*0038*/ 	.dword	_ZN40_INTERNAL_b3af1369_4_k_cu_cb8f6e21_211494cuda3std6ranges3__45__cpo4swapE
	.align		8
        /*0040*/ 	.dword	_ZN40_INTERNAL_b3af1369_4_k_cu_cb8f6e21_211494cuda3std6ranges3__45__cpo9iter_moveE
	.align		8
        /*0048*/ 	.dword	_ZN40_INTERNAL_b3af1369_4_k_cu_cb8f6e21_211494cute7productE
	.align		8
        /*0050*/ 	.dword	_ZN40_INTERNAL_b3af1369_4_k_cu_cb8f6e21_211494cute1_E


//--------------------- .text._ZN7cutlass13device_kernelINS_4gemm6kernel13GemmUniversalIN4cute5tupleIJiiiiEEENS1_10collective13CollectiveMmaINS1_37MainloopSm90TmaGmmaWarpSpecializedFP8ILi28ENS5_IJNS4_1CILi1EEENSA_ILi4EEESB_EEENS1_32KernelTmaWarpSpecializedPingpongEEENS5_IJNSA_ILi64EEESG_SG_EEENS_12float_e4m3_tENS5_IJlSB_lEEESI_SJ_NS4_8TiledMMAINS4_8MMA_AtomIJNS4_4SM904GMMA30MMA_64x64x32_F32E4M3E4M3_SS_TNILNSN_7ScaleInE1ELSP_1EEEEEENS4_6LayoutINS5_IJSB_SB_SB_EEENS5_IJNSA_ILi0EEESU_SU_EEEEENS5_IJNS4_10UnderscoreESX_SX_EEEEENS4_23SM90_TMA_LOAD_MULTICASTENS4_14ComposedLayoutINS4_7SwizzleILi2ELi4ELi3EEENS4_18smem_ptr_flag_bitsILi8EEENSS_INS5_IJNSA_ILi8EEESG_EEENS5_IJSG_SB_EEEEEEEvNS4_8identityENS4_13SM90_TMA_LOADES1A_vS1B_EENS_8epilogue10collective6detail29Sm90TmaWarpSpecializedAdapterINS1F_15DefaultEpilogueISI_SJ_SJ_NS1E_6thread17LinearCombinationISI_Li1EffLNS1J_9ScaleType4KindE0ELNS_15FloatRoundStyleE2ESI_EENS1_15EpilogueDefaultEEEEEvvEEEEvNT_6ParamsE --------------------------
	.section	.text._ZN7cutlass13device_kernelINS_4gemm6kernel13GemmUniversalIN4cute5tupleIJiiiiEEENS1_10collective13CollectiveMmaINS1_37MainloopSm90TmaGmmaWarpSpecializedFP8ILi28ENS5_IJNS4_1CILi1EEENSA_ILi4EEESB_EEENS1_32KernelTmaWarpSpecializedPingpongEEENS5_IJNSA_ILi64EEESG_SG_EEENS_12float_e4m3_tENS5_IJlSB_lEEESI_SJ_NS4_8TiledMMAINS4_8MMA_AtomIJNS4_4SM904GMMA30MMA_64x64x32_F32E4M3E4M3_SS_TNILNSN_7ScaleInE1ELSP_1EEEEEENS4_6LayoutINS5_IJSB_SB_SB_EEENS5_IJNSA_ILi0EEESU_SU_EEEEENS5_IJNS4_10UnderscoreESX_SX_EEEEENS4_23SM90_TMA_LOAD_MULTICASTENS4_14ComposedLayoutINS4_7SwizzleILi2ELi4ELi3EEENS4_18smem_ptr_flag_bitsILi8EEENSS_INS5_IJNSA_ILi8EEESG_EEENS5_IJSG_SB_EEEEEEEvNS4_8identityENS4_13SM90_TMA_LOADES1A_vS1B_EENS_8epilogue10collective6detail29Sm90TmaWarpSpecializedAdapterINS1F_15DefaultEpilogueISI_SJ_SJ_NS1E_6thread17LinearCombinationISI_Li1EffLNS1J_9ScaleType4KindE0ELNS_15FloatRoundStyleE2ESI_EENS1_15EpilogueDefaultEEEEEvvEEEEvNT_6ParamsE,"ax",@progbits
	.align	128
.text._ZN7cutlass13device_kernelINS_4gemm6kernel13GemmUniversalIN4cute5tupleIJiiiiEEENS1_10collective13CollectiveMmaINS1_37MainloopSm90TmaGmmaWarpSpecializedFP8ILi28ENS5_IJNS4_1CILi1EEENSA_ILi4EEESB_EEENS1_32KernelTmaWarpSpecializedPingpongEEENS5_IJNSA_ILi64EEESG_SG_EEENS_12float_e4m3_tENS5_IJlSB_lEEESI_SJ_NS4_8TiledMMAINS4_8MMA_AtomIJNS4_4SM904GMMA30MMA_64x64x32_F32E4M3E4M3_SS_TNILNSN_7ScaleInE1ELSP_1EEEEEENS4_6LayoutINS5_IJSB_SB_SB_EEENS5_IJNSA_ILi0EEESU_SU_EEEEENS5_IJNS4_10UnderscoreESX_SX_EEEEENS4_23SM90_TMA_LOAD_MULTICASTENS4_14ComposedLayoutINS4_7SwizzleILi2ELi4ELi3EEENS4_18smem_ptr_flag_bitsILi8EEENSS_INS5_IJNSA_ILi8EEESG_EEENS5_IJSG_SB_EEEEEEEvNS4_8identityENS4_13SM90_TMA_LOADES1A_vS1B_EENS_8epilogue10collective6detail29Sm90TmaWarpSpecializedAdapterINS1F_15DefaultEpilogueISI_SJ_SJ_NS1E_6thread17LinearCombinationISI_Li1EffLNS1J_9ScaleType4KindE0ELNS_15FloatRoundStyleE2ESI_EENS1_15EpilogueDefaultEEEEEvvEEEEvNT_6ParamsE:
        .type           _ZN7cutlass13device_kernelINS_4gemm6kernel13GemmUniversalIN4cute5tupleIJiiiiEEENS1_10collective13CollectiveMmaINS1_37MainloopSm90TmaGmmaWarpSpecializedFP8ILi28ENS5_IJNS4_1CILi1EEENSA_ILi4EEESB_EEENS1_32KernelTmaWarpSpecializedPingpongEEENS5_IJNSA_ILi64EEESG_SG_EEENS_12float_e4m3_tENS5_IJlSB_lEEESI_SJ_NS4_8TiledMMAINS4_8MMA_AtomIJNS4_4SM904GMMA30MMA_64x64x32_F32E4M3E4M3_SS_TNILNSN_7ScaleInE1ELSP_1EEEEEENS4_6LayoutINS5_IJSB_SB_SB_EEENS5_IJNSA_ILi0EEESU_SU_EEEEENS5_IJNS4_10UnderscoreESX_SX_EEEEENS4_23SM90_TMA_LOAD_MULTICASTENS4_14ComposedLayoutINS4_7SwizzleILi2ELi4ELi3EEENS4_18smem_ptr_flag_bitsILi8EEENSS_INS5_IJNSA_ILi8EEESG_EEENS5_IJSG_SB_EEEEEEEvNS4_8identityENS4_13SM90_TMA_LOADES1A_vS1B_EENS_8epilogue10collective6detail29Sm90TmaWarpSpecializedAdapterINS1F_15DefaultEpilogueISI_SJ_SJ_NS1E_6thread17LinearCombinationISI_Li1EffLNS1J_9ScaleType4KindE0ELNS_15FloatRoundStyleE2ESI_EENS1_15EpilogueDefaultEEEEEvvEEEEvNT_6ParamsE,@function
        .size           _ZN7cutlass13device_kernelINS_4gemm6kernel13GemmUniversalIN4cute5tupleIJiiiiEEENS1_10collective13CollectiveMmaINS1_37MainloopSm90TmaGmmaWarpSpecializedFP8ILi28ENS5_IJNS4_1CILi1EEENSA_ILi4EEESB_EEENS1_32KernelTmaWarpSpecializedPingpongEEENS5_IJNSA_ILi64EEESG_SG_EEENS_12float_e4m3_tENS5_IJlSB_lEEESI_SJ_NS4_8TiledMMAINS4_8MMA_AtomIJNS4_4SM904GMMA30MMA_64x64x32_F32E4M3E4M3_SS_TNILNSN_7ScaleInE1ELSP_1EEEEEENS4_6LayoutINS5_IJSB_SB_SB_EEENS5_IJNSA_ILi0EEESU_SU_EEEEENS5_IJNS4_10UnderscoreESX_SX_EEEEENS4_23SM90_TMA_LOAD_MULTICASTENS4_14ComposedLayoutINS4_7SwizzleILi2ELi4ELi3EEENS4_18smem_ptr_flag_bitsILi8EEENSS_INS5_IJNSA_ILi8EEESG_EEENS5_IJSG_SB_EEEEEEEvNS4_8identityENS4_13SM90_TMA_LOADES1A_vS1B_EENS_8epilogue10collective6detail29Sm90TmaWarpSpecializedAdapterINS1F_15DefaultEpilogueISI_SJ_SJ_NS1E_6thread17LinearCombinationISI_Li1EffLNS1J_9ScaleType4KindE0ELNS_15FloatRoundStyleE2ESI_EENS1_15EpilogueDefaultEEEEEvvEEEEvNT_6ParamsE,(.L_x_193 - _ZN7cutlass13device_kernelINS_4gemm6kernel13GemmUniversalIN4cute5tupleIJiiiiEEENS1_10collective13CollectiveMmaINS1_37MainloopSm90TmaGmmaWarpSpecializedFP8ILi28ENS5_IJNS4_1CILi1EEENSA_ILi4EEESB_EEENS1_32KernelTmaWarpSpecializedPingpongEEENS5_IJNSA_ILi64EEESG_SG_EEENS_12float_e4m3_tENS5_IJlSB_lEEESI_SJ_NS4_8TiledMMAINS4_8MMA_AtomIJNS4_4SM904GMMA30MMA_64x64x32_F32E4M3E4M3_SS_TNILNSN_7ScaleInE1ELSP_1EEEEEENS4_6LayoutINS5_IJSB_SB_SB_EEENS5_IJNSA_ILi0EEESU_SU_EEEEENS5_IJNS4_10UnderscoreESX_SX_EEEEENS4_23SM90_TMA_LOAD_MULTICASTENS4_14ComposedLayoutINS4_7SwizzleILi2ELi4ELi3EEENS4_18smem_ptr_flag_bitsILi8EEENSS_INS5_IJNSA_ILi8EEESG_EEENS5_IJSG_SB_EEEEEEEvNS4_8identityENS4_13SM90_TMA_LOADES1A_vS1B_EENS_8epilogue10collective6detail29Sm90TmaWarpSpecializedAdapterINS1F_15DefaultEpilogueISI_SJ_SJ_NS1E_6thread17LinearCombinationISI_Li1EffLNS1J_9ScaleType4KindE0ELNS_15FloatRoundStyleE2ESI_EENS1_15EpilogueDefaultEEEEEvvEEEEvNT_6ParamsE)
        .other          _ZN7cutlass13device_kernelINS_4gemm6kernel13GemmUniversalIN4cute5tupleIJiiiiEEENS1_10collective13CollectiveMmaINS1_37MainloopSm90TmaGmmaWarpSpecializedFP8ILi28ENS5_IJNS4_1CILi1EEENSA_ILi4EEESB_EEENS1_32KernelTmaWarpSpecializedPingpongEEENS5_IJNSA_ILi64EEESG_SG_EEENS_12float_e4m3_tENS5_IJlSB_lEEESI_SJ_NS4_8TiledMMAINS4_8MMA_AtomIJNS4_4SM904GMMA30MMA_64x64x32_F32E4M3E4M3_SS_TNILNSN_7ScaleInE1ELSP_1EEEEEENS4_6LayoutINS5_IJSB_SB_SB_EEENS5_IJNSA_ILi0EEESU_SU_EEEEENS5_IJNS4_10UnderscoreESX_SX_EEEEENS4_23SM90_TMA_LOAD_MULTICASTENS4_14ComposedLayoutINS4_7SwizzleILi2ELi4ELi3EEENS4_18smem_ptr_flag_bitsILi8EEENSS_INS5_IJNSA_ILi8EEESG_EEENS5_IJSG_SB_EEEEEEEvNS4_8identityENS4_13SM90_TMA_LOADES1A_vS1B_EENS_8epilogue10collective6detail29Sm90TmaWarpSpecializedAdapterINS1F_15DefaultEpilogueISI_SJ_SJ_NS1E_6thread17LinearCombinationISI_Li1EffLNS1J_9ScaleType4KindE0ELNS_15FloatRoundStyleE2ESI_EENS1_15EpilogueDefaultEEEEEvvEEEEvNT_6ParamsE,@"STO_CUDA_ENTRY STV_DEFAULT"
_ZN7cutlass13device_kernelINS_4gemm6kernel13GemmUniversalIN4cute5tupleIJiiiiEEENS1_10collective13CollectiveMmaINS1_37MainloopSm90TmaGmmaWarpSpecializedFP8ILi28ENS5_IJNS4_1CILi1EEENSA_ILi4EEESB_EEENS1_32KernelTmaWarpSpecializedPingpongEEENS5_IJNSA_ILi64EEESG_SG_EEENS_12float_e4m3_tENS5_IJlSB_lEEESI_SJ_NS4_8TiledMMAINS4_8MMA_AtomIJNS4_4SM904GMMA30MMA_64x64x32_F32E4M3E4M3_SS_TNILNSN_7ScaleInE1ELSP_1EEEEEENS4_6LayoutINS5_IJSB_SB_SB_EEENS5_IJNSA_ILi0EEESU_SU_EEEEENS5_IJNS4_10UnderscoreESX_SX_EEEEENS4_23SM90_TMA_LOAD_MULTICASTENS4_14ComposedLayoutINS4_7SwizzleILi2ELi4ELi3EEENS4_18smem_ptr_flag_bitsILi8EEENSS_INS5_IJNSA_ILi8EEESG_EEENS5_IJSG_SB_EEEEEEEvNS4_8identityENS4_13SM90_TMA_LOADES1A_vS1B_EENS_8epilogue10collective6detail29Sm90TmaWarpSpecializedAdapterINS1F_15DefaultEpilogueISI_SJ_SJ_NS1E_6thread17LinearCombinationISI_Li1EffLNS1J_9ScaleType4KindE0ELNS_15FloatRoundStyleE2ESI_EENS1_15EpilogueDefaultEEEEEvvEEEEvNT_6ParamsE:
[----:B------:R-:W-:Y:S01]  /*0000*/  LDC R1, c[0x0][0x28] ;  /* 0x00000a00ff017b82 */ /* 0x000fe20000000800 */
[----:B------:R-:W0:Y:S01]  /*0010*/  S2R R11, SR_TID.X ;  /* 0x00000000000b7919 */ /* 0x000e220000002100 */
[----:B------:R-:W-:Y:S01]  /*0020*/  ELECT P0, URZ, PT ;  /* 0x00000000003f782f */ /* 0x000fe20003800000 */
[----:B------:R-:W-:Y:S01]  /*0030*/  BSSY B0, `(.L_x_0) ;  /* 0x000000f000007945 */ /* 0x000fe20003800000 */
[--C-:B0-----:R-:W-:Y:S02]  /*0040*/  SHF.R.U32.HI R0, RZ, 0x5, R11.reuse ;  /* 0x00000005ff007819 */ /* 0x101fe4000001160b */
[----:B------:R-:W-:-:S03]  /*0050*/  SHF.R.U32.HI R5, RZ, 0x7, R11 ;  /* 0x00000007ff057819 */ /* 0x000fc6000001160b */
[----:B------:R-:W0:Y:S04]  /*0060*/  SHFL.IDX PT, R2, R0, RZ, 0x1f ;  /* 0x00001fff00027589 */ /* 0x000e2800000e0000 */
[----:B------:R1:W2:Y:S01]  /*0070*/  SHFL.IDX PT, R6, R5, RZ, 0x1f ;  /* 0x00001fff05067589 */ /* 0x0002a200000e0000 */
[----:B0-----:R-:W-:-:S13]  /*0080*/  ISETP.NE.OR P0, PT, R2, RZ, !P0 ;  /* 0x000000ff0200720c */ /* 0x001fda0004705670 */
[----:B-12---:R-:W-:Y:S05]  /*0090*/  @P0 BRA `(.L_x_1) ;  /* 0x0000000000200947 */ /* 0x006fea0003800000 */
[----:B------:R-:W-:Y:S02]  /*00a0*/  ULDC.64 UR4, c[0x0][0x198] ;  /* 0x0000660000047ab9 */ /* 0x000fe40000000a00 */
[----:B------:R-:W-:Y:S02]  /*00b0*/  UIADD3 UR6, UP0, UR4, 0xf0, URZ ;  /* 0x000000f004067890 */ /* 0x000fe4000ff1e03f */
[----:B------:R-:W-:Y:S02]  /*00c0*/  UIADD3 UR4, UP1, UR4, 0x1f0, URZ ;  /* 0x000001f004047890 */ /* 0x000fe4000ff3e03f */
[----:B------:R-:W-:Y:S02]  /*00d0*/  UIADD3.X UR7, URZ, UR5, URZ, UP0, !UPT ;  /* 0x000000053f077290 */ /* 0x000fe400087fe43f */
[----:B------:R-:W-:-:S07]  /*00e0*/  UIADD3.X UR5, URZ, UR5, URZ, UP1, !UPT ;  /* 0x000000053f057290 */ /* 0x000fce0008ffe43f */
[----:B------:R0:W-:Y:S02]  /*00f0*/  UTMACCTL.PF [UR6] ;  /* 0x00000000060079b9 */ /* 0x0001e40008040000 */
[----:B------:R0:W-:Y:S02]  /*0100*/  UTMACCTL.PF [UR4] ;  /* 0x00000000040079b9 */ /* 0x0001e40008040000 */
[----:B0-----:R-:W-:Y:S01]  /*0110*/  NOP ;  /* 0x0000000000007918 */ /* 0x001fe20000000000 */
.L_x_1:
[----:B------:R-:W-:Y:S05]  /*0120*/  BSYNC B0 ;  /* 0x0000000000007941 */ /* 0x000fea0003800000 */
.L_x_0:
[----:B------:R-:W0:Y:S01]  /*0130*/  SHFL.IDX PT, R7, R0, RZ, 0x1f ;  /* 0x00001fff00077589 */ /* 0x000e2200000e0000 */
[----:B------:R-:W-:Y:S02]  /*0140*/  SHF.R.S32.HI R4, RZ, 0x1f, R11 ;  /* 0x0000001fff047819 */ /* 0x000fe4000001140b */
[----:B0-----:R-:W-:-:S13]  /*0150*/  ISETP.NE.AND P0, PT, R7, RZ, PT ;  /* 0x000000ff0700720c */ /* 0x001fda0003f05270 */
[----:B------:R-:W-:Y:S05]  /*0160*/  @P0 BRA `(.L_x_2) ;  /* 0x0000000400240947 */ /* 0x000fea0003800000 */
[----:B------:R-:W-:Y:S01]  /*0170*/  ELECT P0, URZ, PT ;  /* 0x00000000003f782f */ /* 0x000fe20003800000 */
[----:B------:R-:W-:-:S12]  /*0180*/  BSSY B0, `(.L_x_2) ;  /* 0x0000047000007945 */ /* 0x000fd80003800000 */
[----:B------:R-:W-:Y:S05]  /*0190*/  @!P0 BRA `(.L_x_3) ;  /* 0x0000000400148947 */ /* 0x000fea0003800000 */
[----:B------:R-:W0:Y:S01]  /*01a0*/  S2UR UR8, SR_CgaCtaId ;  /* 0x00000000000879c3 */ /* 0x000e220000008800 */
[----:B------:R-:W-:Y:S01]  /*01b0*/  UMOV UR4, 0x400 ;  /* 0x0000040000047882 */ /* 0x000fe20000000000 */
[----:B------:R-:W-:Y:S01]  /*01c0*/  UMOV UR5, 0x1 ;  /* 0x0000000100057882 */ /* 0x000fe20000000000 */
[----:B------:R-:W-:Y:S02]  /*01d0*/  UMOV UR6, 0x4 ;  /* 0x0000000400067882 */ /* 0x000fe40000000000 */
[----:B------:R-:W-:-:S04]  /*01e0*/  UIADD3 UR6, -UR6, 0x100000, URZ ;  /* 0x0010000006067890 */ /* 0x000fc8000fffe13f */
[----:B------:R-:W-:Y:S02]  /*01f0*/  USHF.L.U32 UR7, UR6, 0xb, URZ ;  /* 0x0000000b06077899 */ /* 0x000fe4000800063f */
[----:B------:R-:W-:Y:S02]  /*0200*/  USHF.L.U32 UR6, UR6, 0x1, URZ ;  /* 0x0000000106067899 */ /* 0x000fe4000800063f */
[----:B0-----:R-:W-:Y:S02]  /*0210*/  ULEA UR8, UR8, UR4, 0x18 ;  /* 0x0000000408087291 */ /* 0x001fe4000f8ec03f */
[----:B------:R-:W-:-:S04]  /*0220*/  UIADD3 UR4, -UR5, 0x100000, URZ ;  /* 0x0010000005047890 */ /* 0x000fc8000fffe13f */
[----:B------:R-:W-:Y:S02]  /*0230*/  USHF.L.U32 UR5, UR4, 0xb, URZ ;  /* 0x0000000b04057899 */ /* 0x000fe4000800063f */
[----:B------:R-:W-:Y:S01]  /*0240*/  USHF.L.U32 UR4, UR4, 0x1, URZ ;  /* 0x0000000104047899 */ /* 0x000fe2000800063f */
[----:B------:R-:W0:Y:S11]  /*0250*/  FENCE.VIEW.ASYNC.S ;  /* 0x00000000000073c6 */ /* 0x000e360000000000 */
[----:B0-----:R0:W1:Y:S01]  /*0260*/  SYNCS.EXCH.64 URZ, [UR8], UR4 ;  /* 0x00000004083f75b2 */ /* 0x0010620008000100 */
[----:B------:R0:W2:Y:S01]  /*0270*/  SYNCS.EXCH.64 URZ, [UR8+0xe0], UR6 ;  /* 0x0000e006083f75b2 */ /* 0x0000a20008000100 */
[----:B------:R0:W3:Y:S01]  /*0280*/  SYNCS.EXCH.64 URZ, [UR8+0x8], UR4 ;  /* 0x00000804083f75b2 */ /* 0x0000e20008000100 */
[----:B------:R0:W4:Y:S01]  /*0290*/  SYNCS.EXCH.64 URZ, [UR8+0xe8], UR6 ;  /* 0x0000e806083f75b2 */ /* 0x0001220008000100 */
[----:B------:R0:W0:Y:S01]  /*02a0*/  SYNCS.EXCH.64 URZ, [UR8+0x10], UR4 ;  /* 0x00001004083f75b2 */ /* 0x0000220008000100 */
        /* <DEDUP_REMOVED lines=51> */
[----:B-1234-:R-:W-:Y:S01]  /*05e0*/  NOP ;  /* 0x0000000000007918 */ /* 0x01efe20000000000 */
.L_x_3:
[----:B0-----:R-:W-:Y:S05]  /*05f0*/  BSYNC B0 ;  /* 0x0000000000007941 */ /* 0x001fea0003800000 */
.L_x_2:
[----:B------:R-:W0:Y:S01]  /*0600*/  SHFL.IDX PT, R9, R0, RZ, 0x1f ;  /* 0x00001fff00097589 */ /* 0x000e2200000e0000 */
[----:B------:R-:W-:Y:S01]  /*0610*/  LEA.HI R4, R4, R11, RZ, 0x7 ;  /* 0x0000000b04047211 */ /* 0x000fe200078f38ff */
[----:B------:R-:W1:Y:S01]  /*0620*/  S2UR UR12, SR_CTAID.X ;  /* 0x00000000000c79c3 */ /* 0x000e620000002500 */
[----:B------:R-:W-:Y:S01]  /*0630*/  ELECT P0, URZ, PT ;  /* 0x00000000003f782f */ /* 0x000fe20003800000 */
[----:B------:R2:W3:Y:S01]  /*0640*/  SHFL.IDX PT, R8, R0, RZ, 0x1f ;  /* 0x00001fff00087589 */ /* 0x0004e200000e0000 */
[----:B------:R-:W-:Y:S02]  /*0650*/  LOP3.LUT R4, R4, 0xffffff80, RZ, 0xc0, !PT ;  /* 0xffffff8004047812 */ /* 0x000fe400078ec0ff */
[----:B------:R-:W-:Y:S01]  /*0660*/  ELECT P1, URZ, PT ;  /* 0x00000000003f782f */ /* 0x000fe20003820000 */
[----:B------:R-:W-:Y:S01]  /*0670*/  NOP ;  /* 0x0000000000007918 */ /* 0x000fe20000000000 */
[----:B------:R-:W4:Y:S01]  /*0680*/  S2R R14, SR_CTAID.Y ;  /* 0x00000000000e7919 */ /* 0x000f220000002600 */
[----:B------:R-:W-:Y:S01]  /*0690*/  ULDC UR4, c[0x0][0x150] ;  /* 0x0000540000047ab9 */ /* 0x000fe20000000800 */
[----:B------:R-:W-:Y:S01]  /*06a0*/  IMAD.IADD R10, R11, 0x1, -R4 ;  /* 0x000000010b0a7824 */ /* 0x000fe200078e0a04 */
[----:B------:R-:W5:Y:S01]  /*06b0*/  LDC R12, c[0x0][0x140] ;  /* 0x00005000ff0c7b82 */ /* 0x000f620000000800 */
[----:B------:R4:W4:Y:S01]  /*06c0*/  SHFL.IDX PT, R13, R5, RZ, 0x1f ;  /* 0x00001fff050d7589 */ /* 0x00092200000e0000 */
[----:B--2---:R-:W-:Y:S01]  /*06d0*/  SHF.R.S32.HI R0, RZ, 0x1f, R7 ;  /* 0x0000001fff007819 */ /* 0x004fe20000011407 */
[----:B------:R-:W-:Y:S01]  /*06e0*/  UMOV UR11, 0x80 ;  /* 0x00000080000b7882 */ /* 0x000fe20000000000 */
[----:B------:R-:W-:Y:S01]  /*06f0*/  SHF.R.S32.HI R23, RZ, 0x1f, R10 ;  /* 0x0000001fff177819 */ /* 0x000fe2000001140a */
[----:B------:R-:W-:Y:S01]  /*0700*/  NOP ;  /* 0x0000000000007918 */ /* 0x000fe20000000000 */
[----:B------:R-:W-:Y:S01]  /*0710*/  LEA.HI R0, R0, R7, RZ, 0x2 ;  /* 0x0000000700007211 */ /* 0x000fe200078f10ff */
[----:B------:R-:W-:Y:S01]  /*0720*/  VIADD R40, R6, 0xffffffff ;  /* 0xffffffff06287836 */ /* 0x000fe20000000000 */
[----:B------:R-:W-:Y:S01]  /*0730*/  LEA.HI R3, R23, R10, RZ, 0x3 ;  /* 0x0000000a17037211 */ /* 0x000fe200078f18ff */
[----:B------:R-:W2:Y:S01]  /*0740*/  LDC R25, c[0x0][0x148] ;  /* 0x00005200ff197b82 */ /* 0x000ea20000000800 */
[----:B------:R-:W-:-:S02]  /*0750*/  LOP3.LUT R0, R0, 0x3ffffffc, RZ, 0xc0, !PT ;  /* 0x3ffffffc00007812 */ /* 0x000fc400078ec0ff */
[--C-:B------:R-:W-:Y:S02]  /*0760*/  SHF.R.S32.HI R4, RZ, 0x3, R3.reuse ;  /* 0x00000003ff047819 */ /* 0x100fe40000011403 */
[----:B0-----:R-:W-:Y:S01]  /*0770*/  ISETP.NE.OR P0, PT, R9, RZ, !P0 ;  /* 0x000000ff0900720c */ /* 0x001fe20004705670 */
[----:B------:R-:W-:Y:S01]  /*0780*/  IMAD.IADD R0, R7, 0x1, -R0 ;  /* 0x0000000107007824 */ /* 0x000fe200078e0a00 */
[----:B------:R-:W-:Y:S02]  /*0790*/  SHF.R.S32.HI R3, RZ, 0x1f, R3 ;  /* 0x0000001fff037819 */ /* 0x000fe40000011403 */
[----:B---3--:R-:W-:Y:S02]  /*07a0*/  ISETP.NE.OR P1, PT, R8, RZ, !P1 ;  /* 0x000000ff0800720c */ /* 0x008fe40004f25670 */
[----:B------:R-:W-:Y:S01]  /*07b0*/  LEA.HI R3, R3, R4, RZ, 0x2 ;  /* 0x0000000403037211 */ /* 0x000fe200078f10ff */
[----:B------:R-:W0:Y:S01]  /*07c0*/  LDC R8, c[0x0][0x144] ;  /* 0x00005100ff087b82 */ /* 0x000e220000000800 */
[----:B------:R-:W-:-:S02]  /*07d0*/  ISETP.GE.U32.AND P5, PT, R40, 0x2, PT ;  /* 0x000000022800780c */ /* 0x000fc40003fa6070 */
[----:B------:R-:W-:Y:S02]  /*07e0*/  LOP3.LUT R9, R3, 0xfffffffc, RZ, 0xc0, !PT ;  /* 0xfffffffc03097812 */ /* 0x000fe400078ec0ff */
[----:B------:R-:W-:Y:S01]  /*07f0*/  SHF.R.S32.HI R3, RZ, 0x1f, R2 ;  /* 0x0000001fff037819 */ /* 0x000fe20000011402 */
[----:B------:R-:W-:Y:S01]  /*0800*/  VOTEU.ALL UP0, P0 ;  /* 0x00000000003f7886 */ /* 0x000fe20000000000 */
[----:B-----5:R-:W-:Y:S01]  /*0810*/  ISETP.EQ.U32.AND P3, PT, R12, 0x1, PT ;  /* 0x000000010c00780c */ /* 0x020fe20003f62070 */
[----:B------:R-:W-:Y:S01]  /*0820*/  IMAD.IADD R9, R4, 0x1, -R9 ;  /* 0x0000000104097824 */ /* 0x000fe200078e0a09 */
[----:B-1----:R-:W-:Y:S01]  /*0830*/  I2FP.F32.U32 R4, UR12 ;  /* 0x0000000c00047c45 */ /* 0x002fe20008201000 */
[----:B------:R-:W-:Y:S01]  /*0840*/  VOTEU.ALL UP1, P1 ;  /* 0x00000000003f7886 */ /* 0x000fe20000820000 */
[----:B------:R-:W1:Y:S01]  /*0850*/  @!UP0 S2UR UR7, SR_CgaCtaId ;  /* 0x00000000000789c3 */ /* 0x000e620000008800 */
[----:B----4-:R-:W-:Y:S01]  /*0860*/  I2FP.F32.U32 R5, R14 ;  /* 0x0000000e00057245 */ /* 0x010fe20000201000 */
[----:B------:R-:W-:-:S02]  /*0870*/  IMAD R0, R0, 0x4, R9 ;  /* 0x0000000400007824 */ /* 0x000fc400078e0209 */
[----:B------:R-:W-:Y:S01]  /*0880*/  FMUL R4, R4, UR4 ;  /* 0x0000000404047c20 */ /* 0x000fe20008400000 */
[----:B------:R-:W-:Y:S01]  /*0890*/  ULDC UR4, c[0x0][0x154] ;  /* 0x0000550000047ab9 */ /* 0x000fe20000000800 */
[----:B------:R-:W-:Y:S01]  /*08a0*/  LEA.HI R3, R3, R2, RZ, 0x2 ;  /* 0x0000000203037211 */ /* 0x000fe200078f10ff */
[----:B------:R-:W-:Y:S01]  /*08b0*/  FMUL R5, R5, UR4 ;  /* 0x0000000405057c20 */ /* 0x000fe20008400000 */
[----:B------:R-:W-:Y:S01]  /*08c0*/  UMOV UR4, 0x20 ;  /* 0x0000002000047882 */ /* 0x000fe20000000000 */
[----:B------:R-:W3:Y:S01]  /*08d0*/  @!UP1 S2UR UR10, SR_CgaCtaId ;  /* 0x00000000000a99c3 */ /* 0x000ee20000008800 */
[----:B------:R-:W4:Y:S01]  /*08e0*/  F2I.U32.TRUNC.NTZ R4, R4 ;  /* 0x0000000400047305 */ /* 0x000f22000020f000 */
[----:B------:R-:W-:Y:S01]  /*08f0*/  LOP3.LUT R3, R3, 0xfffffffc, RZ, 0xc0, !PT ;  /* 0xfffffffc03037812 */ /* 0x000fe200078ec0ff */
[----:B------:R-:W-:Y:S01]  /*0900*/  @!UP0 UMOV UR6, 0x400 ;  /* 0x0000040000068882 */ /* 0x000fe20000000000 */
[----:B------:R-:W-:-:S04]  /*0910*/  @!UP0 UIADD3 UR4, -UR4, 0x100000, URZ ;  /* 0x0010000004048890 */ /* 0x000fc8000fffe13f */
[----:B------:R-:W-:Y:S02]  /*0920*/  @!UP0 USHF.L.U32 UR5, UR4, 0xb, URZ ;  /* 0x0000000b04058899 */ /* 0x000fe4000800063f */
[----:B------:R-:W-:Y:S01]  /*0930*/  @!UP0 USHF.L.U32 UR4, UR4, 0x1, URZ ;  /* 0x0000000104048899 */ /* 0x000fe2000800063f */
[----:B------:R-:W-:Y:S01]  /*0940*/  R2UR UR15, R13 ;  /* 0x000000000d0f72ca */ /* 0x000fe200000e0000 */
[----:B------:R-:W-:Y:S01]  /*0950*/  @!UP1 UMOV UR9, 0x400 ;  /* 0x0000040000099882 */ /* 0x000fe20000000000 */
[----:B------:R-:W-:Y:S01]  /*0960*/  IMAD.IADD R22, R2, 0x1, -R3 ;  /* 0x0000000102167824 */ /* 0x000fe200078e0a03 */
[----:B------:R-:W-:Y:S01]  /*0970*/  VOTEU.ALL UP2, P1 ;  /* 0x00000000003f7886 */ /* 0x000fe20000840000 */
[----:B------:R-:W5:Y:S01]  /*0980*/  F2I.U32.TRUNC.NTZ R5, R5 ;  /* 0x0000000500057305 */ /* 0x000f62000020f000 */
[----:B------:R-:W-:Y:S01]  /*0990*/  IMAD.SHL.U32 R3, R0, 0x4, RZ ;  /* 0x0000000400037824 */ /* 0x000fe200078e00ff */
[----:B------:R-:W-:Y:S01]  /*09a0*/  VOTEU.ALL UP3, P1 ;  /* 0x00000000003f7886 */ /* 0x000fe20000860000 */
[----:B------:R-:W-:Y:S01]  /*09b0*/  VOTEU.ALL UP4, P1 ;  /* 0x00000000003f7886 */ /* 0x000fe20000880000 */
[----:B------:R-:W-:Y:S01]  /*09c0*/  VOTEU.ALL UP5, P1 ;  /* 0x00000000003f7886 */ /* 0x000fe200008a0000 */
[----:B------:R-:W-:Y:S01]  /*09d0*/  ISETP.NE.AND P1, PT, R22, 0x3, PT ;  /* 0x000000031600780c */ /* 0x000fe20003f25270 */
[----:B-1----:R-:W-:Y:S01]  /*09e0*/  @!UP0 ULEA UR8, UR7, UR6, 0x18 ;  /* 0x0000000607088291 */ /* 0x002fe2000f8ec03f */
[----:B------:R-:W-:Y:S01]  /*09f0*/  LOP3.LUT R12, R0, 0xc, R3, 0x78, !PT ;  /* 0x0000000c000c7812 */ /* 0x000fe200078e7803 */
[----:B------:R-:W-:-:S04]  /*0a00*/  @!UP1 UIADD3 UR6, -UR11, 0x100000, URZ ;  /* 0x001000000b069890 */ /* 0x000fc8000fffe13f */
[----:B------:R-:W-:Y:S02]  /*0a10*/  @!UP1 USHF.L.U32 UR7, UR6, 0xb, URZ ;  /* 0x0000000b06079899 */ /* 0x000fe4000800063f */
[----:B------:R-:W-:Y:S01]  /*0a20*/  @!UP1 USHF.L.U32 UR6, UR6, 0x1, URZ ;  /* 0x0000000106069899 */ /* 0x000fe2000800063f */
[----:B----4-:R-:W-:Y:S01]  /*0a30*/  IMAD.MOV R7, RZ, RZ, -R4 ;  /* 0x000000ffff077224 */ /* 0x010fe200078e0a04 */
[----:B------:R-:W-:Y:S01]  /*0a40*/  VOTEU.ALL UP0, P0 ;  /* 0x00000000003f7886 */ /* 0x000fe20000000000 */
[----:B------:R-:W-:Y:S02]  /*0a50*/  ISETP.EQ.OR P1, PT, R22, RZ, !P1 ;  /* 0x000000ff1600720c */ /* 0x000fe40004f22670 */
[----:B0-----:R-:W-:Y:S01]  /*0a60*/  IMAD R24, R8, R7, UR12 ;  /* 0x0000000c08187e24 */ /* 0x001fe2000f8e0207 */
[----:B---3--:R-:W-:Y:S01]  /*0a70*/  @!UP1 ULEA UR9, UR10, UR9, 0x18 ;  /* 0x000000090a099291 */ /* 0x008fe2000f8ec03f */
[----:B-----5:R-:W-:Y:S01]  /*0a80*/  IMAD.MOV R26, RZ, RZ, -R5 ;  /* 0x000000ffff1a7224 */ /* 0x020fe200078e0a05 */
[----:B------:R-:W-:Y:S01]  /*0a90*/  VOTEU.ALL UP1, P0 ;  /* 0x00000000003f7886 */ /* 0x000fe20000020000 */
[----:B------:R-:W-:Y:S01]  /*0aa0*/  LOP3.LUT P0, RZ, R10, 0x7, RZ, 0xc0, !PT ;  /* 0x000000070aff7812 */ /* 0x000fe2000780c0ff */
[----:B------:R-:W0:Y:S02]  /*0ab0*/  FENCE.VIEW.ASYNC.S ;  /* 0x00000000000073c6 */ /* 0x000e240000000000 */
[----:B0-----:R0:W1:Y:S01]  /*0ac0*/  @!UP0 SYNCS.EXCH.64 URZ, [UR8+0x1f0], UR4 ;  /* 0x0001f004083f85b2 */ /* 0x0010620008000100 */
[----:B--2---:R-:W-:Y:S01]  /*0ad0*/  IMAD R3, R25, R26, R14 ;  /* 0x0000001a19037224 */ /* 0x004fe200078e020e */
[----:B------:R-:W-:-:S02]  /*0ae0*/  ISETP.EQ.AND P1, PT, R6, RZ, P1 ;  /* 0x000000ff0600720c */ /* 0x000fc40000f22270 */
[----:B------:R-:W-:Y:S02]  /*0af0*/  ISETP.LT.U32.AND P0, PT, R12, 0x4, !P0 ;  /* 0x000000040c00780c */ /* 0x000fe40004701070 */
[----:B------:R-:W-:Y:S02]  /*0b00*/  ISETP.NE.AND P4, PT, R3, R12, PT ;  /* 0x0000000c0300720c */ /* 0x000fe40003f85270 */
[----:B------:R-:W-:Y:S02]  /*0b10*/  SEL R7, RZ, 0x1, !P1 ;  /* 0x00000001ff077807 */ /* 0x000fe40004800000 */
[----:B------:R-:W-:Y:S02]  /*0b20*/  ISETP.EQ.OR P4, PT, R24, RZ, !P4 ;  /* 0x000000ff1800720c */ /* 0x000fe40006782670 */
[----:B------:R-:W-:Y:S02]  /*0b30*/  ISETP.NE.AND P2, PT, R6, RZ, PT ;  /* 0x000000ff0600720c */ /* 0x000fe40003f45270 */
[----:B------:R-:W-:Y:S01]  /*0b40*/  PLOP3.LUT P0, PT, P0, P4, PT, 0x80, 0x0 ;  /* 0x000000000000781c */ /* 0x000fe20000709070 */
[----:B------:R0:W2:Y:S01]  /*0b50*/  @!UP1 SYNCS.EXCH.64 URZ, [UR8+0x1f8], UR4 ;  /* 0x0001f804083f95b2 */ /* 0x0000a20008000100 */
[----:B------:R-:W-:Y:S01]  /*0b60*/  NOP ;  /* 0x0000000000007918 */ /* 0x000fe20000000000 */
[----:B------:R-:W-:Y:S01]  /*0b70*/  SEL R7, R7, 0x2, P5 ;  /* 0x0000000207077807 */ /* 0x000fe20002800000 */
[----:B------:R0:W3:Y:S01]  /*0b80*/  @!UP2 SYNCS.EXCH.64 URZ, [UR9+0x1d0], UR6 ;  /* 0x0001d006093fa5b2 */ /* 0x0000e20008000100 */
[----:B------:R0:W4:Y:S01]  /*0b90*/  @!UP3 SYNCS.EXCH.64 URZ, [UR9+0x1d8], UR6 ;  /* 0x0001d806093fb5b2 */ /* 0x0001220008000100 */
[----:B------:R0:W0:Y:S01]  /*0ba0*/  @!UP4 SYNCS.EXCH.64 URZ, [UR9+0x1e0], UR6 ;  /* 0x0001e006093fc5b2 */ /* 0x0000220008000100 */
[----:B------:R0:W0:Y:S01]  /*0bb0*/  @!UP5 SYNCS.EXCH.64 URZ, [UR9+0x1e8], UR6 ;  /* 0x0001e806093fd5b2 */ /* 0x0000220008000100 */
[----:B------:R-:W-:Y:S01]  /*0bc0*/  NOP ;  /* 0x0000000000007918 */ /* 0x000fe20000000000 */
[----:B------:R-:W-:Y:S05]  /*0bd0*/  @!P3 BRA `(.L_x_4) ;  /* 0x000000000008b947 */ /* 0x000fea0003800000 */
[----:B01234-:R-:W-:Y:S01]  /*0be0*/  UCGABAR_ARV ;  /* 0x00000000000079c7 */ /* 0x01ffe20008000000 */
[----:B------:R-:W-:Y:S05]  /*0bf0*/  BRA `(.L_x_5) ;  /* 0x0000000000047947 */ /* 0x000fea0003800000 */
.L_x_4:
[----:B01234-:R-:W-:Y:S01]  /*0c00*/  NOP ;  /* 0x0000000000007918 */ /* 0x01ffe20000000000 */
.L_x_5:
[----:B------:R-:W-:Y:S01]  /*0c10*/  ULDC.64 UR4, c[0x0][0x598] ;  /* 0x0001660000047ab9 */ /* 0x000fe20000000a00 */
[----:B------:R-:W-:Y:S01]  /*0c20*/  ULDC.64 UR20, c[0x0][0x208] ;  /* 0x0000820000147ab9 */ /* 0x000fe20000000a00 */
[----:B------:R-:W-:-:S04]  /*0c30*/  ISETP.NE.U32.AND P1, PT, RZ, UR4, PT ;  /* 0x00000004ff007c0c */ /* 0x000fc8000bf25070 */
[----:B------:R-:W-:-:S13]  /*0c40*/  ISETP.NE.AND.EX P1, PT, RZ, UR5, PT, P1 ;  /* 0x00000005ff007c0c */ /* 0x000fda000bf25310 */
[----:B------:R-:W-:Y:S05]  /*0c50*/  @!P1 BRA `(.L_x_6) ;  /* 0x00000000001c9947 */ /* 0x000fea0003800000 */
[----:B------:R-:W0:Y:S02]  /*0c60*/  LDC.64 R2, c[0x0][0x598] ;  /* 0x00016600ff027b82 */ /* 0x000e240000000a00 */
[----:B0-----:R-:W2:Y:S02]  /*0c70*/  LDG.E.64 R2, desc[UR20][R2.64] ;  /* 0x0000001402027981 */ /* 0x001ea4000c1e1b00 */
[----:B--2---:R-:W-:-:S04]  /*0c80*/  ISETP.NE.U32.AND P1, PT, R2, RZ, PT ;  /* 0x000000ff0200720c */ /* 0x004fc80003f25070 */
[----:B------:R-:W-:-:S13]  /*0c90*/  ISETP.NE.AND.EX P1, PT, R3, RZ, PT, P1 ;  /* 0x000000ff0300720c */ /* 0x000fda0003f25310 */
[----:B------:R-:W-:Y:S05]  /*0ca0*/  @!P1 BRA `(.L_x_6) ;  /* 0x0000000000089947 */ /* 0x000fea0003800000 */
[----:B------:R0:W5:Y:S01]  /*0cb0*/  LD.E R13, desc[UR20][R2.64] ;  /* 0x00000014020d7980 */ /* 0x000162000c101900 */
[----:B------:R-:W-:Y:S05]  /*0cc0*/  BRA `(.L_x_7) ;  /* 0x0000000000207947 */ /* 0x000fea0003800000 */
.L_x_6:
[----:B------:R-:W-:Y:S02]  /*0cd0*/  ULDC.64 UR4, c[0x0][0x588] ;  /* 0x0001620000047ab9 */ /* 0x000fe40000000a00 */
[----:B------:R-:W-:-:S04]  /*0ce0*/  ISETP.NE.U32.AND P1, PT, RZ, UR4, PT ;  /* 0x00000004ff007c0c */ /* 0x000fc8000bf25070 */
[----:B------:R-:W-:-:S13]  /*0cf0*/  ISETP.NE.AND.EX P1, PT, RZ, UR5, PT, P1 ;  /* 0x00000005ff007c0c */ /* 0x000fda000bf25310 */
[----:B------:R-:W-:Y:S05]  /*0d00*/  @!P1 BRA `(.L_x_8) ;  /* 0x00000000000c9947 */ /* 0x000fea0003800000 */
[----:B------:R-:W0:Y:S02]  /*0d10*/  LDC.64 R2, c[0x0][0x588] ;  /* 0x00016200ff027b82 */ /* 0x000e240000000a00 */
[----:B0-----:R1:W5:Y:S01]  /*0d20*/  LDG.E R13, desc[UR20][R2.64] ;  /* 0x00000014020d7981 */ /* 0x001362000c1e1900 */
[----:B------:R-:W-:Y:S05]  /*0d30*/  BRA `(.L_x_7) ;  /* 0x0000000000047947 */ /* 0x000fea0003800000 */
.L_x_8:
[----:B------:R-:W2:Y:S02]  /*0d40*/  LDC R13, c[0x0][0x580] ;  /* 0x00016000ff0d7b82 */ /* 0x000ea40000000800 */
.L_x_7:
[----:B------:R-:W-:Y:S02]  /*0d50*/  ULDC.64 UR4, c[0x0][0x5a0] ;  /* 0x0001680000047ab9 */ /* 0x000fe40000000a00 */
[----:B------:R-:W-:-:S04]  /*0d60*/  ISETP.NE.U32.AND P1, PT, RZ, UR4, PT ;  /* 0x00000004ff007c0c */ /* 0x000fc8000bf25070 */
[----:B------:R-:W-:-:S13]  /*0d70*/  ISETP.NE.AND.EX P1, PT, RZ, UR5, PT, P1 ;  /* 0x00000005ff007c0c */ /* 0x000fda000bf25310 */
[----:B------:R-:W-:Y:S05]  /*0d80*/  @!P1 BRA `(.L_x_9) ;  /* 0x00000000001c9947 */ /* 0x000fea0003800000 */
[----:B01----:R-:W0:Y:S02]  /*0d90*/  LDC.64 R2, c[0x0][0x5a0] ;  /* 0x00016800ff027b82 */ /* 0x003e240000000a00 */
[----:B0-----:R-:W3:Y:S02]  /*0da0*/  LDG.E.64 R2, desc[UR20][R2.64] ;  /* 0x0000001402027981 */ /* 0x001ee4000c1e1b00 */
[----:B---3--:R-:W-:-:S04]  /*0db0*/  ISETP.NE.U32.AND P1, PT, R2, RZ, PT ;  /* 0x000000ff0200720c */ /* 0x008fc80003f25070 */
[----:B------:R-:W-:-:S13]  /*0dc0*/  ISETP.NE.AND.EX P1, PT, R3, RZ, PT, P1 ;  /* 0x000000ff0300720c */ /* 0x000fda0003f25310 */
[----:B------:R-:W-:Y:S05]  /*0dd0*/  @!P1 BRA `(.L_x_9) ;  /* 0x0000000000089947 */ /* 0x000fea0003800000 */
[----:B------:R0:W5:Y:S01]  /*0de0*/  LD.E R16, desc[UR20][R2.64] ;  /* 0x0000001402107980 */ /* 0x000162000c101900 */
[----:B------:R-:W-:Y:S05]  /*0df0*/  BRA `(.L_x_10) ;  /* 0x0000000000207947 */ /* 0x000fea0003800000 */
.L_x_9:
[----:B------:R-:W-:Y:S02]  /*0e00*/  ULDC.64 UR4, c[0x0][0x590] ;  /* 0x0001640000047ab9 */ /* 0x000fe40000000a00 */
[----:B------:R-:W-:-:S04]  /*0e10*/  ISETP.NE.U32.AND P1, PT, RZ, UR4, PT ;  /* 0x00000004ff007c0c */ /* 0x000fc8000bf25070 */
[----:B------:R-:W-:-:S13]  /*0e20*/  ISETP.NE.AND.EX P1, PT, RZ, UR5, PT, P1 ;  /* 0x00000005ff007c0c */ /* 0x000fda000bf25310 */
[----:B------:R-:W-:Y:S05]  /*0e30*/  @!P1 BRA `(.L_x_11) ;  /* 0x00000000000c9947 */ /* 0x000fea0003800000 */
[----:B------:R-:W3:Y:S02]  /*0e40*/  LDC.64 R16, c[0x0][0x590] ;  /* 0x00016400ff107b82 */ /* 0x000ee40000000a00 */
[----:B---3--:R3:W5:Y:S01]  /*0e50*/  LDG.E R16, desc[UR20][R16.64] ;  /* 0x0000001410107981 */ /* 0x008762000c1e1900 */
[----:B------:R-:W-:Y:S05]  /*0e60*/  BRA `(.L_x_10) ;  /* 0x0000000000047947 */ /* 0x000fea0003800000 */
.L_x_11:
[----:B------:R-:W4:Y:S02]  /*0e70*/  LDC R16, c[0x0][0x584] ;  /* 0x00016100ff107b82 */ /* 0x000f240000000800 */
.L_x_10:
[----:B------:R-:W1:Y:S01]  /*0e80*/  LDC R0, c[0x0][0x65c] ;  /* 0x00019700ff007b82 */ /* 0x000e620000000800 */
[----:B------:R-:W-:Y:S01]  /*0e90*/  ULDC UR8, c[0x0][0x28c] ;  /* 0x0000a30000087ab9 */ /* 0x000fe20000000800 */
[----:B------:R-:W-:Y:S01]  /*0ea0*/  ISETP.NE.AND P1, PT, R6, 0x2, PT ;  /* 0x000000020600780c */ /* 0x000fe20003f25270 */
[----:B------:R-:W-:Y:S01]  /*0eb0*/  UIADD3 UR8, UR8, 0x3f, URZ ;  /* 0x0000003f08087890 */ /* 0x000fe2000fffe03f */
[----:B------:R-:W-:Y:S01]  /*0ec0*/  IMAD.U32 R4, RZ, RZ, UR12 ;  /* 0x0000000cff047e24 */ /* 0x000fe2000f8e00ff */
[----:B------:R-:W-:Y:S01]  /*0ed0*/  UMOV UR5, URZ ;  /* 0x0000003f00057c82 */ /* 0x000fe20008000000 */
[----:B------:R-:W-:Y:S01]  /*0ee0*/  UMOV UR4, URZ ;  /* 0x0000003f00047c82 */ /* 0x000fe20008000000 */
[----:B------:R-:W-:-:S04]  /*0ef0*/  USHF.R.S32.HI UR9, URZ, 0x1f, UR8 ;  /* 0x0000001f3f097899 */ /* 0x000fc80008011408 */
[----:B------:R-:W-:-:S04]  /*0f00*/  ULEA.HI UR9, UR9, UR8, URZ, 0x6 ;  /* 0x0000000809097291 */ /* 0x000fc8000f8f303f */
[----:B------:R-:W-:Y:S01]  /*0f10*/  USHF.R.S32.HI UR13, URZ, 0x6, UR9 ;  /* 0x000000063f0d7899 */ /* 0x000fe20008011409 */
[----:B-1----:R-:W-:-:S13]  /*0f20*/  ISETP.NE.AND P4, PT, R0, 0x1, PT ;  /* 0x000000010000780c */ /* 0x002fda0003f85270 */
[----:B0-----:R-:W0:Y:S01]  /*0f30*/  @P4 LDC R3, c[0x0][0x10] ;  /* 0x00000400ff034b82 */ /* 0x001e220000000800 */
[----:B------:R-:W-:Y:S02]  /*0f40*/  @P4 IMAD.MOV.U32 R15, RZ, RZ, RZ ;  /* 0x000000ffff0f4224 */ /* 0x000fe400078e00ff */
[----:B------:R-:W-:-:S05]  /*0f50*/  @P4 IMAD.MOV.U32 R5, RZ, RZ, RZ ;  /* 0x000000ffff054224 */ /* 0x000fca00078e00ff */
[----:B------:R-:W1:Y:S01]  /*0f60*/  @!P4 LDC R9, c[0x0][0xc] ;  /* 0x00000300ff09cb82 */ /* 0x000e620000000800 */
[----:B------:R-:W-:Y:S01]  /*0f70*/  ULDC UR6, c[0x0][0xc] ;  /* 0x0000030000067ab9 */ /* 0x000fe20000000800 */
[----:B------:R-:W-:Y:S02]  /*0f80*/  ULDC UR7, c[0x0][0x10] ;  /* 0x0000040000077ab9 */ /* 0x000fe40000000800 */
[----:B------:R-:W-:-:S04]  /*0f90*/  UIMAD.WIDE.U32 UR6, UR6, UR7, URZ ;  /* 0x00000007060672a5 */ /* 0x000fc8000f8e003f */
[----:B------:R-:W3:Y:S01]  /*0fa0*/  LDC R8, c[0x0][0x14] ;  /* 0x00000500ff087b82 */ /* 0x000ee20000000800 */
[----:B0-----:R-:W-:-:S04]  /*0fb0*/  @P4 IMAD.WIDE.U32 R2, R3, UR12, R14 ;  /* 0x0000000c03024c25 */ /* 0x001fc8000f8e000e */
[----:B------:R-:W-:Y:S02]  /*0fc0*/  @P4 IMAD.IADD R3, R3, 0x1, R5 ;  /* 0x0000000103034824 */ /* 0x000fe400078e0205 */
[----:B------:R-:W-:Y:S02]  /*0fd0*/  IMAD.MOV.U32 R5, RZ, RZ, RZ ;  /* 0x000000ffff057224 */ /* 0x000fe400078e00ff */
[----:B-1----:R-:W-:-:S04]  /*0fe0*/  @!P4 IMAD.WIDE.U32 R4, R14, R9, R4 ;  /* 0x000000090e04c225 */ /* 0x002fc800078e0004 */
[----:B------:R-:W-:Y:S02]  /*0ff0*/  @!P4 IMAD.MOV.U32 R2, RZ, RZ, R4 ;  /* 0x000000ffff02c224 */ /* 0x000fe400078e0004 */
[C---:B---3--:R-:W-:Y:S02]  /*1000*/  IMAD R17, R8.reuse, UR7, RZ ;  /* 0x0000000708117c24 */ /* 0x048fe4000f8e02ff */
[----:B------:R-:W-:Y:S01]  /*1010*/  IMAD.WIDE.U32 R8, R8, UR6, RZ ;  /* 0x0000000608087c25 */ /* 0x000fe2000f8e00ff */
[----:B------:R-:W-:-:S03]  /*1020*/  ULDC.64 UR6, c[0x0][0x650] ;  /* 0x0001940000067ab9 */ /* 0x000fc60000000a00 */
[----:B------:R-:W-:Y:S02]  /*1030*/  @!P4 IMAD.MOV.U32 R3, RZ, RZ, R5 ;  /* 0x000000ffff03c224 */ /* 0x000fe400078e0005 */
[----:B------:R-:W-:Y:S01]  /*1040*/  IMAD.IADD R0, R9, 0x1, R17 ;  /* 0x0000000109007824 */ /* 0x000fe200078e0211 */
[----:B------:R-:W-:Y:S06]  /*1050*/  @P1 BRA `(.L_x_12) ;  /* 0x0000000000201947 */ /* 0x000fec0003800000 */
[----:B------:R-:W-:Y:S01]  /*1060*/  USHF.R.U32.HI UR4, URZ, 0x2, UR13 ;  /* 0x000000023f047899 */ /* 0x000fe2000801160d */
[----:B------:R-:W-:Y:S01]  /*1070*/  IADD3 R2, P1, R2, R8, RZ ;  /* 0x0000000802027210 */ /* 0x000fe20007f3e0ff */
[----:B------:R-:W-:Y:S02]  /*1080*/  UISETP.GE.U32.AND UP0, UPT, UR13, 0x1c, UPT ;  /* 0x0000001c0d00788c */ /* 0x000fe4000bf06070 */
[----:B------:R-:W-:Y:S02]  /*1090*/  UIMAD.WIDE.U32 UR4, UR4, 0x24924925, URZ ;  /* 0x24924925040478a5 */ /* 0x000fe4000f8e003f */
[----:B------:R-:W-:-:S05]  /*10a0*/  IMAD.X R3, R0, 0x1, R3, P1 ;  /* 0x0000000100037824 */ /* 0x000fca00008e0603 */
[----:B------:R-:W-:Y:S02]  /*10b0*/  UMOV UR4, URZ ;  /* 0x0000003f00047c82 */ /* 0x000fe40008000000 */
[----:B------:R-:W-:Y:S02]  /*10c0*/  @UP0 ULOP3.LUT UR4, UR5, 0x1, URZ, 0xc0, !UPT ;  /* 0x0000000105040892 */ /* 0x000fe4000f8ec03f */
[----:B------:R-:W-:-:S12]  /*10d0*/  UIMAD UR5, UR5, -0x1c, UR13 ;  /* 0xffffffe4050578a4 */ /* 0x000fd8000f8e020d */
.L_x_12:
[----:B------:R-:W-:Y:S01]  /*10e0*/  ISETP.GE.U32.AND P1, PT, R2, UR6, PT ;  /* 0x0000000602007c0c */ /* 0x000fe2000bf26070 */
[----:B------:R-:W-:Y:S01]  /*10f0*/  IMAD.MOV.U32 R6, RZ, RZ, -0x1 ;  /* 0xffffffffff067424 */ /* 0x000fe200078e00ff */
[----:B------:R-:W-:Y:S01]  /*1100*/  PRMT R17, RZ, 0x7610, R17 ;  /* 0x00007610ff117816 */ /* 0x000fe20000000011 */
[----:B------:R-:W-:Y:S01]  /*1110*/  IMAD.MOV.U32 R4, RZ, RZ, -0x1 ;  /* 0xffffffffff047424 */ /* 0x000fe200078e00ff */
[----:B------:R-:W-:Y:S01]  /*1120*/  ISETP.GE.U32.AND.EX P1, PT, R3, UR7, PT, P1 ;  /* 0x0000000703007c0c */ /* 0x000fe2000bf26110 */
[----:B------:R-:W-:-:S12]  /*1130*/  IMAD.MOV.U32 R5, RZ, RZ, -0x1 ;  /* 0xffffffffff057424 */ /* 0x000fd800078e00ff */
[----:B------:R-:W-:Y:S05]  /*1140*/  @P1 BRA `(.L_x_13) ;  /* 0x0000000400241947 */ /* 0x000fea0003800000 */
[----:B------:R-:W0:Y:S01]  /*1150*/  LDC.64 R28, c[0x0][0x628] ;  /* 0x00018a00ff1c7b82 */ /* 0x000e220000000a00 */
[----:B------:R-:W-:Y:S02]  /*1160*/  IMAD.MOV.U32 R4, RZ, RZ, R2 ;  /* 0x000000ffff047224 */ /* 0x000fe400078e0002 */
[----:B------:R-:W-:-:S05]  /*1170*/  IMAD.MOV.U32 R5, RZ, RZ, R3 ;  /* 0x000000ffff057224 */ /* 0x000fca00078e0003 */
[----:B------:R-:W1:Y:S08]  /*1180*/  LDC R6, c[0x0][0x630] ;  /* 0x00018c00ff067b82 */ /* 0x000e700000000800 */
[----:B------:R-:W3:Y:S01]  /*1190*/  LDC.64 R30, c[0x0][0x620] ;  /* 0x00018800ff1e7b82 */ /* 0x000ee20000000a00 */
[----:B0-----:R-:W-:-:S04]  /*11a0*/  ISETP.NE.U32.AND P1, PT, R28, RZ, PT ;  /* 0x000000ff1c00720c */ /* 0x001fc80003f25070 */
[----:B------:R-:W-:-:S13]  /*11b0*/  ISETP.NE.AND.EX P1, PT, R29, RZ, PT, P1 ;  /* 0x000000ff1d00720c */ /* 0x000fda0003f25310 */
[----:B-1-3--:R-:W-:Y:S05]  /*11c0*/  @!P1 BRA `(.L_x_14) ;  /* 0x0000000000289947 */ /* 0x00afea0003800000 */
[----:B------:R-:W0:Y:S02]  /*11d0*/  LDC R17, c[0x0][0x634] ;  /* 0x00018d00ff117b82 */ /* 0x000e240000000800 */
[----:B0-----:R-:W-:-:S05]  /*11e0*/  IADD3 R17, P1, R2, R17, RZ ;  /* 0x0000001102117210 */ /* 0x001fca0007f3e0ff */
[----:B------:R-:W-:-:S04]  /*11f0*/  IMAD.X R27, RZ, RZ, R3, P1 ;  /* 0x000000ffff1b7224 */ /* 0x000fc800008e0603 */
[----:B------:R-:W-:-:S04]  /*1200*/  IMAD.WIDE.U32 R4, R27, R28, RZ ;  /* 0x0000001c1b047225 */ /* 0x000fc800078e00ff */
[----:B------:R-:W-:-:S04]  /*1210*/  IMAD.WIDE.U32 R18, P1, R17, R29, R4 ;  /* 0x0000001d11127225 */ /* 0x000fc80007820004 */
[----:B------:R-:W-:-:S04]  /*1220*/  IMAD.WIDE.U32 R4, R17, R28, RZ ;  /* 0x0000001c11047225 */ /* 0x000fc800078e00ff */
[----:B------:R-:W-:Y:S01]  /*1230*/  IMAD.X R21, RZ, RZ, RZ, P1 ;  /* 0x000000ffff157224 */ /* 0x000fe200008e06ff */
[----:B------:R-:W-:Y:S01]  /*1240*/  IADD3 RZ, P1, R5, R18, RZ ;  /* 0x0000001205ff7210 */ /* 0x000fe20007f3e0ff */
[----:B------:R-:W-:-:S04]  /*1250*/  IMAD.MOV.U32 R20, RZ, RZ, R19 ;  /* 0x000000ffff147224 */ /* 0x000fc800078e0013 */
[----:B------:R-:W-:-:S08]  /*1260*/  IMAD.WIDE.U32.X R4, R27, R29, R20, P1 ;  /* 0x0000001d1b047225 */ /* 0x000fd000008e0414 */
.L_x_14:
[----:B------:R-:W0:Y:S01]  /*1270*/  LDC.64 R32, c[0x0][0x640] ;  /* 0x00019000ff207b82 */ /* 0x000e220000000a00 */
[-CC-:B------:R-:W-:Y:S01]  /*1280*/  SHF.R.U64 R37, R4, R6.reuse, R5.reuse ;  /* 0x0000000604257219 */ /* 0x180fe20000001205 */
[----:B------:R-:W-:Y:S01]  /*1290*/  IMAD.MOV.U32 R35, RZ, RZ, 0x1 ;  /* 0x00000001ff237424 */ /* 0x000fe200078e00ff */
[----:B------:R-:W-:Y:S02]  /*12a0*/  SHF.R.U32.HI R4, RZ, R6, R5 ;  /* 0x00000006ff047219 */ /* 0x000fe40000011605 */
[----:B------:R-:W-:-:S03]  /*12b0*/  IADD3 R17, P1, RZ, -R37, RZ ;  /* 0x80000025ff117210 */ /* 0x000fc60007f3e0ff */
[----:B------:R-:W1:Y:S02]  /*12c0*/  LDC R18, c[0x0][0x618] ;  /* 0x00018600ff127b82 */ /* 0x000e640000000800 */
[----:B------:R-:W-:-:S04]  /*12d0*/  IMAD.X R5, RZ, RZ, ~R4, P1 ;  /* 0x000000ffff057224 */ /* 0x000fc800008e0e04 */
[-C--:B------:R-:W-:Y:S02]  /*12e0*/  IMAD R6, R5, R30.reuse, RZ ;  /* 0x0000001e05067224 */ /* 0x080fe400078e02ff */
[----:B------:R-:W3:Y:S01]  /*12f0*/  LDC R19, c[0x0][0x608] ;  /* 0x00018200ff137b82 */ /* 0x000ee20000000800 */
[----:B------:R-:W-:-:S04]  /*1300*/  IMAD.WIDE.U32 R4, R17, R30, R2 ;  /* 0x0000001e11047225 */ /* 0x000fc800078e0002 */
[----:B------:R-:W-:-:S03]  /*1310*/  IMAD R17, R17, R31, R6 ;  /* 0x0000001f11117224 */ /* 0x000fc600078e0206 */
[----:B------:R-:W2:Y:S01]  /*1320*/  LDC R28, c[0x0][0x658] ;  /* 0x00019600ff1c7b82 */ /* 0x000ea20000000800 */
[----:B------:R-:W-:Y:S01]  /*1330*/  IMAD.IADD R5, R5, 0x1, R17 ;  /* 0x0000000105057824 */ /* 0x000fe200078e0211 */
[----:B0-----:R-:W-:Y:S01]  /*1340*/  ISETP.NE.U32.AND P1, PT, R32, RZ, PT ;  /* 0x000000ff2000720c */ /* 0x001fe20003f25070 */
[----:B------:R-:W-:-:S03]  /*1350*/  IMAD.MOV.U32 R17, RZ, RZ, -0x1 ;  /* 0xffffffffff117424 */ /* 0x000fc600078e00ff */
[----:B------:R-:W-:Y:S02]  /*1360*/  ISETP.NE.AND.EX P1, PT, R33, RZ, PT, P1 ;  /* 0x000000ff2100720c */ /* 0x000fe40003f25310 */
[----:B------:R-:W0:Y:S01]  /*1370*/  LDC R31, c[0x0][0x600] ;  /* 0x00018000ff1f7b82 */ /* 0x000e220000000800 */
[-CC-:B-1----:R-:W-:Y:S02]  /*1380*/  SHF.R.U64 R29, R4, R18.reuse, R5.reuse ;  /* 0x00000012041d7219 */ /* 0x182fe40000001205 */
[----:B------:R-:W-:-:S05]  /*1390*/  SHF.R.U32.HI R4, RZ, R18, R5 ;  /* 0x00000012ff047219 */ /* 0x000fca0000011605 */
[----:B------:R-:W1:Y:S01]  /*13a0*/  LDC R30, c[0x0][0x648] ;  /* 0x00019200ff1e7b82 */ /* 0x000e620000000800 */
[-CC-:B---3--:R-:W-:Y:S02]  /*13b0*/  SHF.R.U64 R39, R29, R19.reuse, R4.reuse ;  /* 0x000000131d277219 */ /* 0x188fe40000001204 */
[----:B------:R-:W-:-:S05]  /*13c0*/  SHF.R.U32.HI R5, RZ, R19, R4 ;  /* 0x00000013ff057219 */ /* 0x000fca0000011604 */
[----:B------:R-:W3:Y:S01]  /*13d0*/  LDC R34, c[0x0][0x638] ;  /* 0x00018e00ff227b82 */ /* 0x000ee20000000800 */
[-C--:B--2---:R-:W-:Y:S02]  /*13e0*/  SHF.L.U32 R4, R17, R28.reuse, RZ ;  /* 0x0000001c11047219 */ /* 0x084fe400000006ff */
[--C-:B------:R-:W-:Y:S02]  /*13f0*/  SHF.R.U64 R38, R39, R28, R5.reuse ;  /* 0x0000001c27267219 */ /* 0x100fe40000001205 */
[----:B------:R-:W-:Y:S02]  /*1400*/  LOP3.LUT R6, RZ, R4, RZ, 0x33, !PT ;  /* 0x00000004ff067212 */ /* 0x000fe400078e33ff */
[----:B------:R-:W-:Y:S01]  /*1410*/  SHF.R.U32.HI R5, RZ, R28, R5 ;  /* 0x0000001cff057219 */ /* 0x000fe20000011605 */
[----:B------:R-:W2:Y:S01]  /*1420*/  LDC R36, c[0x0][0x610] ;  /* 0x00018400ff247b82 */ /* 0x000ea20000000800 */
[----:B------:R-:W-:Y:S01]  /*1430*/  IMAD.MOV.U32 R4, RZ, RZ, R38 ;  /* 0x000000ffff047224 */ /* 0x000fe200078e0026 */
[----:B------:R-:W-:Y:S06]  /*1440*/  @!P1 BRA `(.L_x_15) ;  /* 0x0000000000289947 */ /* 0x000fec0003800000 */
[----:B------:R-:W4:Y:S02]  /*1450*/  LDC R17, c[0x0][0x64c] ;  /* 0x00019300ff117b82 */ /* 0x000f240000000800 */
[----:B----4-:R-:W-:-:S05]  /*1460*/  IADD3 R17, P1, R38, R17, RZ ;  /* 0x0000001126117210 */ /* 0x010fca0007f3e0ff */
        /* <DEDUP_REMOVED lines=8> */
.L_x_15:
[----:B-1----:R-:W-:Y:S01]  /*14f0*/  SHF.R.U64 R15, R4, R30, R5 ;  /* 0x0000001e040f7219 */ /* 0x002fe20000001205 */
[----:B------:R-:W-:Y:S01]  /*1500*/  @P4 IMAD R24, R25, R26, R14 ;  /* 0x0000001a19184224 */ /* 0x000fe200078e020e */
[----:B------:R-:W-:Y:S01]  /*1510*/  LOP3.LUT R5, R39, R6, RZ, 0xc0, !PT ;  /* 0x0000000627057212 */ /* 0x000fe200078ec0ff */
[----:B0-----:R-:W-:Y:S01]  /*1520*/  VIADD R6, R31, 0xffffffff ;  /* 0xffffffff1f067836 */ /* 0x001fe20000000000 */
[----:B------:R-:W-:Y:S01]  /*1530*/  SHF.L.U32 R4, R35, R28, RZ ;  /* 0x0000001c23047219 */ /* 0x000fe200000006ff */
[----:B------:R-:W-:-:S03]  /*1540*/  IMAD.MOV R17, RZ, RZ, -R15 ;  /* 0x000000ffff117224 */ /* 0x000fc600078e0a0f */
[----:B------:R-:W-:Y:S01]  /*1550*/  LOP3.LUT R29, R29, R6, RZ, 0xc0, !PT ;  /* 0x000000061d1d7212 */ /* 0x000fe200078ec0ff */
[----:B------:R-:W-:Y:S02]  /*1560*/  IMAD R5, R4, R15, R5 ;  /* 0x0000000f04057224 */ /* 0x000fe400078e0205 */
[----:B---3--:R-:W-:Y:S02]  /*1570*/  IMAD R4, R17, R34, R38 ;  /* 0x0000002211047224 */ /* 0x008fe400078e0226 */
[----:B--2---:R-:W-:Y:S02]  /*1580*/  IMAD R6, R5, R36, R24 ;  /* 0x0000002405067224 */ /* 0x004fe400078e0218 */
[----:B------:R-:W-:Y:S02]  /*1590*/  IMAD R5, R4, R31, R29 ;  /* 0x0000001f04057224 */ /* 0x000fe400078e021d */
[----:B------:R-:W-:-:S03]  /*15a0*/  IMAD.MOV.U32 R17, RZ, RZ, 0x1 ;  /* 0x00000001ff117424 */ /* 0x000fc600078e00ff */
[----:B------:R-:W-:Y:S02]  /*15b0*/  SEL R4, R5, R6, !P4 ;  /* 0x0000000605047207 */ /* 0x000fe40006000000 */
[----:B------:R-:W-:Y:S01]  /*15c0*/  SEL R6, R6, R5, !P4 ;  /* 0x0000000506067207 */ /* 0x000fe20006000000 */
[----:B------:R-:W-:-:S07]  /*15d0*/  IMAD.MOV.U32 R5, RZ, RZ, R37 ;  /* 0x000000ffff057224 */ /* 0x000fce00078e0025 */
.L_x_13:
[----:B------:R-:W-:Y:S05]  /*15e0*/  @!P3 BRA `(.L_x_16) ;  /* 0x00000000000cb947 */ /* 0x000fea0003800000 */
[----:B------:R-:W-:Y:S01]  /*15f0*/  UCGABAR_WAIT ;  /* 0x0000000000007dc7 */ /* 0x000fe20008000000 */
[----:B------:R-:W-:Y:S01]  /*1600*/  CCTL.IVALL ;  /* 0x00000000ff00798f */ /* 0x000fe20002000000 */
[----:B------:R-:W-:Y:S05]  /*1610*/  BRA `(.L_x_17) ;  /* 0x0000000000047947 */ /* 0x000fea0003800000 */
.L_x_16:
[----:B------:R-:W-:Y:S06]  /*1620*/  BAR.SYNC.DEFER_BLOCKING 0x0 ;  /* 0x0000000000007b1d */ /* 0x000fec0000010000 */
.L_x_17:
[----:B------:R-:W-:Y:S05]  /*1630*/  @!P2 BRA `(.L_x_18) ;  /* 0x0000004000f0a947 */ /* 0x000fea0003800000 */
[----:B------:R-:W-:-:S13]  /*1640*/  ISETP.GT.U32.AND P1, PT, R40, 0x1, PT ;  /* 0x000000012800780c */ /* 0x000fda0003f24070 */
[----:B------:R-:W-:Y:S05]  /*1650*/  @P1 EXIT ;  /* 0x000000000000194d */ /* 0x000fea0003800000 */
.L_x_19:
[----:B------:R-:W-:-:S08]  /*1660*/  NOP ;  /* 0x0000000000007918 */ /* 0x000fd00000000000 */
[----:B------:R-:W0:Y:S02]  /*1670*/  USETMAXREG.TRY_ALLOC.CTAPOOL UP0, 0xe8 ;  /* 0x000000e8000079c8 */ /* 0x000e240008000600 */
[----:B0-----:R-:W-:-:S13]  /*1680*/  PLOP3.LUT P1, PT, PT, PT, UP0, 0x80, 0x0 ;  /* 0x000000000000781c */ /* 0x001fda0003f2f008 */
[----:B------:R-:W-:Y:S05]  /*1690*/  @!P1 BRA `(.L_x_19) ;  /* 0xfffffffc00f09947 */ /* 0x000fea000383ffff */
[----:B------:R-:W-:-:S13]  /*16a0*/  LOP3.LUT P1, RZ, R17, 0xff, RZ, 0xc0, !PT ;  /* 0x000000ff11ff7812 */ /* 0x000fda000782c0ff */
[----:B------:R-:W-:Y:S05]  /*16b0*/  @!P1 EXIT ;  /* 0x000000000000994d */ /* 0x000fea0003800000 */
[----:B------:R-:W0:Y:S01]  /*16c0*/  S2UR UR6, SR_CgaCtaId ;  /* 0x00000000000679c3 */ /* 0x000e220000008800 */
[CC--:B------:R-:W-:Y:S01]  /*16d0*/  LEA.HI R11, R23.reuse, R10.reuse, RZ, 0x2 ;  /* 0x0000000a170b7211 */ /* 0x0c0fe200078f10ff */
[----:B------:R-:W-:Y:S01]  /*16e0*/  UIADD3 UR7, UR15, -0x1, URZ ;  /* 0xffffffff0f077890 */ /* 0x000fe2000fffe03f */
[----:B------:R-:W-:Y:S01]  /*16f0*/  LEA.HI R23, R23, R10, RZ, 0x5 ;  /* 0x0000000a17177211 */ /* 0x000fe200078f28ff */
[----:B------:R-:W-:Y:S01]  /*1700*/  UMOV UR12, 0x400 ;  /* 0x00000400000c7882 */ /* 0x000fe20000000000 */
[--C-:B------:R-:W-:Y:S01]  /*1710*/  SHF.R.S32.HI R14, RZ, 0x2, R11.reuse ;  /* 0x00000002ff0e7819 */ /* 0x100fe2000001140b */
[----:B------:R-:W-:Y:S01]  /*1720*/  UISETP.LT.AND UP0, UPT, UR13, 0x1, UPT ;  /* 0x000000010d00788c */ /* 0x000fe2000bf01270 */
[----:B------:R-:W-:Y:S01]  /*1730*/  SHF.R.S32.HI R15, RZ, 0x1f, R11 ;  /* 0x0000001fff0f7819 */ /* 0x000fe2000001140b */
[----:B------:R-:W-:Y:S01]  /*1740*/  USHF.L.U32 UR22, UR13, 0x1, URZ ;  /* 0x000000010d167899 */ /* 0x000fe2000800063f */
[----:B------:R-:W-:Y:S01]  /*1750*/  SHF.R.S32.HI R23, RZ, 0x5, R23 ;  /* 0x00000005ff177819 */ /* 0x000fe20000011417 */
[----:B------:R-:W-:Y:S01]  /*1760*/  USEL UR14, UR13, 0x1, UP0 ;  /* 0x000000010d0e7887 */ /* 0x000fe20008000000 */
[----:B------:R-:W-:Y:S01]  /*1770*/  LEA.HI R15, R15, R14, RZ, 0x3 ;  /* 0x0000000e0f0f7211 */ /* 0x000fe200078f18ff */
[----:B------:R-:W-:Y:S01]  /*1780*/  UISETP.NE.AND UP0, UPT, UR7, URZ, UPT ;  /* 0x0000003f0700728c */ /* 0x000fe2000bf05270 */
[----:B------:R-:W-:Y:S01]  /*1790*/  LOP3.LUT R17, R11, 0xfffffffc, RZ, 0xc0, !PT ;  /* 0xfffffffc0b117812 */ /* 0x000fe200078ec0ff */
[----:B------:R-:W-:Y:S01]  /*17a0*/  UIADD3 UR14, -UR14, UR13, URZ ;  /* 0x0000000d0e0e7290 */ /* 0x000fe2000fffe13f */
[----:B------:R-:W-:Y:S01]  /*17b0*/  LOP3.LUT R15, R15, 0xfffffff8, RZ, 0xc0, !PT ;  /* 0xfffffff80f0f7812 */ /* 0x000fe200078ec0ff */
[----:B------:R-:W-:Y:S01]  /*17c0*/  USEL UR9, URZ, 0x1, UP0 ;  /* 0x000000013f097887 */ /* 0x000fe20008000000 */
[----:B------:R-:W-:Y:S01]  /*17d0*/  LOP3.LUT R85, R7, 0x1, RZ, 0xfc, !PT ;  /* 0x0000000107557812 */ /* 0x000fe200078efcff */
[----:B------:R-:W-:-:S02]  /*17e0*/  IMAD.IADD R17, R10, 0x1, -R17 ;  /* 0x000000010a117824 */ /* 0x000fc400078e0a11 */
[----:B------:R-:W-:Y:S02]  /*17f0*/  IMAD.IADD R14, R14, 0x1, -R15 ;  /* 0x000000010e0e7824 */ /* 0x000fe400078e0a0f */
[----:B------:R-:W-:Y:S01]  /*1800*/  IMAD.U32 R86, RZ, RZ, UR9 ;  /* 0x00000009ff567e24 */ /* 0x000fe2000f8e00ff */
[----:B0-----:R-:W-:Y:S02]  /*1810*/  ULEA UR12, UR6, UR12, 0x18 ;  /* 0x0000000c060c7291 */ /* 0x001fe4000f8ec03f */
[--C-:B------:R-:W-:Y:S01]  /*1820*/  SHF.R.S32.HI R15, RZ, 0x1f, R14.reuse ;  /* 0x0000001fff0f7819 */ /* 0x100fe2000001140e */
[----:B------:R-:W-:Y:S01]  /*1830*/  USHF.L.U32 UR6, UR7, 0x3, URZ ;  /* 0x0000000307067899 */ /* 0x000fe2000800063f */
[C-C-:B------:R-:W-:Y:S01]  /*1840*/  IMAD R20, R23.reuse, -0x10, -R14.reuse ;  /* 0xfffffff017147824 */ /* 0x140fe200078e0a0e */
[----:B------:R-:W-:Y:S02]  /*1850*/  UIADD3 UR7, UR12, 0x1c300, URZ ;  /* 0x0001c3000c077890 */ /* 0x000fe4000fffe03f */
[----:B------:R-:W-:Y:S01]  /*1860*/  ULOP3.LUT UR6, UR6, 0x8, URZ, 0xc0, !UPT ;  /* 0x0000000806067892 */ /* 0x000fe2000f8ec03f */
[----:B------:R-:W-:Y:S01]  /*1870*/  IMAD.WIDE R10, R23, 0x10, R14 ;  /* 0x00000010170a7825 */ /* 0x000fe200078e020e */
[----:B------:R-:W-:-:S02]  /*1880*/  UIADD3 UR8, UR12, 0x300, URZ ;  /* 0x000003000c087890 */ /* 0x000fc4000fffe03f */
[----:B------:R-:W-:Y:S02]  /*1890*/  USHF.R.U32.HI UR7, URZ, 0x4, UR7 ;  /* 0x000000043f077899 */ /* 0x000fe40008011607 */
[----:B------:R-:W-:Y:S02]  /*18a0*/  USHF.R.U32.HI UR8, URZ, 0x4, UR8 ;  /* 0x000000043f087899 */ /* 0x000fe40008011608 */
[----:B------:R-:W-:Y:S02]  /*18b0*/  ULOP3.LUT UR24, UR6, 0x8, URZ, 0x3c, !UPT ;  /* 0x0000000806187892 */ /* 0x000fe4000f8e3c3f */
[----:B------:R-:W-:Y:S02]  /*18c0*/  ULOP3.LUT UR16, UR6, 0x18, URZ, 0x3c, !UPT ;  /* 0x0000001806107892 */ /* 0x000fe4000f8e3c3f */
[----:B------:R-:W-:Y:S01]  /*18d0*/  UIADD3 UR23, UR12, 0x1d0, URZ ;  /* 0x000001d00c177890 */ /* 0x000fe2000fffe03f */
[----:B------:R-:W-:Y:S01]  /*18e0*/  ULDC UR6, c[0x0][0x284] ;  /* 0x0000a10000067ab9 */ /* 0x000fe20000000800 */
[----:B------:R-:W-:Y:S01]  /*18f0*/  ULOP3.LUT UR7, UR7, 0x3fff, URZ, 0xc0, !UPT ;  /* 0x00003fff07077892 */ /* 0x000fe2000f8ec03f */
[----:B------:R-:W-:Y:S01]  /*1900*/  VIADD R20, R20, UR6 ;  /* 0x0000000614147c36 */ /* 0x000fe20008000000 */
[----:B------:R-:W-:-:S02]  /*1910*/  ULOP3.LUT UR8, UR8, 0x3fff, URZ, 0xc0, !UPT ;  /* 0x00003fff08087892 */ /* 0x000fc4000f8ec03f */
[----:B------:R-:W-:Y:S02]  /*1920*/  ULEA UR15, UR15, UR23, 0x3 ;  /* 0x000000170f0f7291 */ /* 0x000fe4000f8e183f */
[----:B------:R-:W-:Y:S02]  /*1930*/  ULOP3.LUT UR17, UR7, 0x10000, URZ, 0xfc, !UPT ;  /* 0x0001000007117892 */ /* 0x000fe4000f8efc3f */
[----:B------:R-:W-:-:S12]  /*1940*/  ULOP3.LUT UR18, UR8, 0x10000, URZ, 0xfc, !UPT ;  /* 0x0001000008127892 */ /* 0x000fd8000f8efc3f */
.L_x_110:
[----:B------:R-:W-:Y:S01]  /*1950*/  SHF.L.U32 R14, R86, 0x1f, RZ ;  /* 0x0000001f560e7819 */ /* 0x000fe200000006ff */
[----:B------:R-:W0:Y:S01]  /*1960*/  LDC R15, c[0x0][0x28c] ;  /* 0x0000a300ff0f7b82 */ /* 0x000e220000000800 */
[----:B------:R-:W-:Y:S01]  /*1970*/  UMOV UR6, URZ ;  /* 0x0000003f00067c82 */ /* 0x000fe20008000000 */
[----:B------:R-:W-:Y:S01]  /*1980*/  UMOV UR19, UR5 ;  /* 0x0000000500137c82 */ /* 0x000fe20008000000 */
[----:B------:R-:W1:Y:S01]  /*1990*/  SYNCS.PHASECHK.TRANS64.TRYWAIT P1, [UR15+-0x8], R14 ;  /* 0xfffff80eff0075a7 */ /* 0x000e62000802014f */
[----:B0-----:R-:W-:Y:S01]  /*19a0*/  ISETP.GE.AND P2, PT, R15, 0x1, PT ;  /* 0x000000010f00780c */ /* 0x001fe20003f46270 */
[----:B-1-34-:R-:W-:-:S12]  /*19b0*/  @!P1 BRA `(.L_x_20) ;  /* 0x0000005c00689947 */ /* 0x01afd80003800000 */
.L_x_156:
[----:B------:R-:W-:Y:S01]  /*19c0*/  UMOV UR7, URZ ;  /* 0x0000003f00077c82 */ /* 0x000fe20008000000 */
[----:B------:R-:W-:Y:S01]  /*19d0*/  UMOV UR8, URZ ;  /* 0x0000003f00087c82 */ /* 0x000fe20008000000 */
[----:B------:R-:W-:Y:S01]  /*19e0*/  CS2R R22, SRZ ;  /* 0x0000000000167805 */ /* 0x000fe2000001ff00 */
[----:B------:R-:W-:Y:S01]  /*19f0*/  IMAD.MOV.U32 R21, RZ, RZ, RZ ;  /* 0x000000ffff157224 */ /* 0x000fe200078e00ff */
[----:B------:R-:W-:Y:S02]  /*1a00*/  CS2R R56, SRZ ;  /* 0x0000000000387805 */ /* 0x000fe4000001ff00 */
[----:B------:R-:W-:Y:S02]  /*1a10*/  CS2R R58, SRZ ;  /* 0x00000000003a7805 */ /* 0x000fe4000001ff00 */
[----:B------:R-:W-:Y:S02]  /*1a20*/  CS2R R60, SRZ ;  /* 0x00000000003c7805 */ /* 0x000fe4000001ff00 */
[----:B------:R-:W-:-:S02]  /*1a30*/  CS2R R62, SRZ ;  /* 0x00000000003e7805 */ /* 0x000fc4000001ff00 */
[----:B------:R-:W-:Y:S02]  /*1a40*/  CS2R R64, SRZ ;  /* 0x0000000000407805 */ /* 0x000fe4000001ff00 */
[----:B------:R-:W-:Y:S02]  /*1a50*/  CS2R R66, SRZ ;  /* 0x0000000000427805 */ /* 0x000fe4000001ff00 */
[----:B------:R-:W-:Y:S02]  /*1a60*/  CS2R R68, SRZ ;  /* 0x0000000000447805 */ /* 0x000fe4000001ff00 */
[----:B------:R-:W-:Y:S02]  /*1a70*/  CS2R R70, SRZ ;  /* 0x0000000000467805 */ /* 0x000fe4000001ff00 */
[----:B------:R-:W-:Y:S02]  /*1a80*/  CS2R R72, SRZ ;  /* 0x0000000000487805 */ /* 0x000fe4000001ff00 */
[----:B------:R-:W-:-:S02]  /*1a90*/  CS2R R74, SRZ ;  /* 0x00000000004a7805 */ /* 0x000fc4000001ff00 */
[----:B------:R-:W-:Y:S02]  /*1aa0*/  CS2R R76, SRZ ;  /* 0x00000000004c7805 */ /* 0x000fe4000001ff00 */
[----:B------:R-:W-:Y:S02]  /*1ab0*/  CS2R R78, SRZ ;  /* 0x00000000004e7805 */ /* 0x000fe4000001ff00 */
[----:B------:R-:W-:Y:S02]  /*1ac0*/  CS2R R80, SRZ ;  /* 0x0000000000507805 */ /* 0x000fe4000001ff00 */
[----:B------:R-:W-:Y:S01]  /*1ad0*/  CS2R R82, SRZ ;  /* 0x0000000000527805 */ /* 0x000fe2000001ff00 */
[----:B------:R-:W-:Y:S01]  /*1ae0*/  IMAD.MOV.U32 R84, RZ, RZ, RZ ;  /* 0x000000ffff547224 */ /* 0x000fe200078e00ff */
[----:B------:R-:W-:Y:S01]  /*1af0*/  CS2R R24, SRZ ;  /* 0x0000000000187805 */ /* 0x000fe2000001ff00 */
[----:B------:R-:W-:Y:S01]  /*1b00*/  IMAD.U32 R87, RZ, RZ, UR4 ;  /* 0x00000004ff577e24 */ /* 0x000fe2000f8e00ff */
        /* <DEDUP_REMOVED lines=14> */
[----:B------:R-:W-:Y:S01]  /*1bf0*/  CS2R R54, SRZ ;  /* 0x0000000000367805 */ /* 0x000fe2000001ff00 */
[----:B------:R-:W-:Y:S06]  /*1c00*/  @!P2 BRA `(.L_x_21) ;  /* 0x00000004005ca947 */ /* 0x000fec0003800000 */
[----:B------:R-:W-:-:S13]  /*1c10*/  ISETP.NE.AND P2, PT, R85, 0x3, PT ;  /* 0x000000035500780c */ /* 0x000fda0003f45270 */
[----:B------:R-:W-:Y:S05]  /*1c20*/  @!P2 BRA `(.L_x_22) ;  /* 0x000000000004a947 */ /* 0x000fea0003800000 */
[----:B------:R-:W-:Y:S01]  /*1c30*/  BPT.TRAP 0x1 ;  /* 0x000000040000795c */ /* 0x000fe20000300000 */
.L_x_22:
[----:B------:R-:W-:Y:S01]  /*1c40*/  ULEA UR6, UR5, UR12, 0x3 ;  /* 0x0000000c05067291 */ /* 0x000fe2000f8e183f */
[----:B0-----:R-:W-:-:S05]  /*1c50*/  IMAD.U32 R14, RZ, RZ, UR4 ;  /* 0x00000004ff0e7e24 */ /* 0x001fca000f8e00ff */
[----:B------:R-:W-:-:S04]  /*1c60*/  SHF.L.U32 R14, R14, 0x1f, RZ ;  /* 0x0000001f0e0e7819 */ /* 0x000fc800000006ff */
[----:B------:R0:W1:Y:S01]  /*1c70*/  SYNCS.PHASECHK.TRANS64.TRYWAIT P1, [UR6], R14 ;  /* 0x0000000eff0075a7 */ /* 0x0000620008020146 */
[----:B------:R-:W-:Y:S05]  /*1c80*/  @!P2 BRA `(.L_x_23) ;  /* 0x000000000004a947 */ /* 0x000fea0003800000 */
[----:B------:R-:W-:Y:S01]  /*1c90*/  BPT.TRAP 0x1 ;  /* 0x000000040000795c */ /* 0x000fe20000300000 */
.L_x_23:
[----:B-1----:R-:W-:Y:S05]  /*1ca0*/  @P1 BRA `(.L_x_24) ;  /* 0x0000000000081947 */ /* 0x002fea0003800000 */
[----:B------:R-:W1:Y:S02]  /*1cb0*/  SYNCS.PHASECHK.TRANS64.TRYWAIT P1, [UR6], R14 ;  /* 0x0000000eff0075a7 */ /* 0x000e640008020146 */
[----:B-1----:R-:W-:Y:S05]  /*1cc0*/  @!P1 BRA `(.L_x_25) ;  /* 0x0000005800bc9947 */ /* 0x002fea0003800000 */
.L_x_24:
[----:B------:R-:W-:Y:S01]  /*1cd0*/  ULEA UR8, UR5, UR18, 0x8 ;  /* 0x0000001205087291 */ /* 0x000fe2000f8e403f */
[----:B------:R-:W-:Y:S01]  /*1ce0*/  WARPGROUP.ARRIVE ;  /* 0x00000000000079c5 */ /* 0x000fe20000000000 */
[----:B------:R-:W-:Y:S01]  /*1cf0*/  ULEA UR10, UR5, UR17, 0x8 ;  /* 0x00000011050a7291 */ /* 0x000fe2000f8e403f */
[----:B------:R-:W-:Y:S01]  /*1d00*/  CS2R R22, SRZ ;  /* 0x0000000000167805 */ /* 0x000fe2000001ff00 */
[----:B------:R-:W-:Y:S01]  /*1d10*/  UMOV UR9, 0x80000020 ;  /* 0x8000002000097882 */ /* 0x000fe20000000000 */
[----:B------:R-:W-:Y:S01]  /*1d20*/  UMOV UR11, 0x80000020 ;  /* 0x80000020000b7882 */ /* 0x000fe20000000000 */
[----:B------:R-:W-:Y:S01]  /*1d30*/  ULDC UR7, c[0x0][0x50c] ;  /* 0x0001430000077ab9 */ /* 0x000fe20000000800 */
[----:B------:R-:W-:Y:S01]  /*1d40*/  UMOV UR6, 0x2 ;  /* 0x0000000200067882 */ /* 0x000fe20000000000 */
[----:B------:R-:W-:Y:S01]  /*1d50*/  UISETP.NE.AND UP0, UPT, UR7, 0x2, UPT ;  /* 0x000000020700788c */ /* 0x000fe2000bf05270 */
[----:B------:R-:W-:Y:S01]  /*1d60*/  IMAD.MOV.U32 R21, RZ, RZ, RZ ;  /* 0x000000ffff157224 */ /* 0x000fe200078e00ff */
[----:B------:R-:W-:Y:S01]  /*1d70*/  CS2R R56, SRZ ;  /* 0x0000000000387805 */ /* 0x000fe2000001ff00 */
[----:B------:R-:W-:Y:S01]  /*1d80*/  QGMMA.64x64x32.F32.E4M3.E4M3 R24, gdesc[UR8], RZ, !UPT ;  /* 0x00e00000081879f3 */ /* 0x000fe2000c7008ff */
[----:B------:R-:W-:Y:S01]  /*1d90*/  USEL UR7, URZ, 0x1, UP0 ;  /* 0x000000013f077887 */ /* 0x000fe20008000000 */
[----:B------:R-:W-:Y:S01]  /*1da0*/  CS2R R58, SRZ ;  /* 0x00000000003a7805 */ /* 0x000fe2000001ff00 */
[----:B------:R-:W-:Y:S01]  /*1db0*/  UIADD3 UR8, UR8, 0x2, URZ ;  /* 0x0000000208087890 */ /* 0x000fe2000fffe03f */
[----:B------:R-:W-:Y:S01]  /*1dc0*/  CS2R R60, SRZ ;  /* 0x00000000003c7805 */ /* 0x000fe2000001ff00 */
[----:B------:R-:W-:Y:S01]  /*1dd0*/  UIADD3 UR10, UR10, 0x2, URZ ;  /* 0x000000020a0a7890 */ /* 0x000fe2000fffe03f */
[----:B------:R-:W-:-:S02]  /*1de0*/  CS2R R62, SRZ ;  /* 0x00000000003e7805 */ /* 0x000fc4000001ff00 */
[----:B------:R-:W-:Y:S01]  /*1df0*/  ISETP.NE.AND P1, PT, RZ, UR7, PT ;  /* 0x00000007ff007c0c */ /* 0x000fe2000bf25270 */
[----:B------:R-:W-:Y:S01]  /*1e00*/  UMOV UR9, 0x80000020 ;  /* 0x8000002000097882 */ /* 0x000fe20000000000 */
[----:B------:R-:W-:Y:S01]  /*1e10*/  UMOV UR11, 0x80000020 ;  /* 0x80000020000b7882 */ /* 0x000fe20000000000 */
        /* <DEDUP_REMOVED lines=9> */
[----:B------:R-:W-:Y:S01]  /*1eb0*/  CS2R R82, SRZ ;  /* 0x0000000000527805 */ /* 0x000fe2000001ff00 */
[----:B------:R-:W-:Y:S01]  /*1ec0*/  IMAD.MOV.U32 R84, RZ, RZ, RZ ;  /* 0x000000ffff547224 */ /* 0x000fe200078e00ff */
[----:B------:R-:W-:Y:S01]  /*1ed0*/  QGMMA.64x64x32.F32.E4M3.E4M3 R24, gdesc[UR8], R24, gsb0 ;  /* 0x00e00000081879f3 */ /* 0x000fe20008000818 */
[----:B------:R-:W-:Y:S05]  /*1ee0*/  @!P1 BRA `(.L_x_26) ;  /* 0x0000000000889947 */ /* 0x000fea0003800000 */
[----:B------:R-:W-:Y:S02]  /*1ef0*/  WARPGROUP.DEPBAR.LE gsb0, 0x0 ;  /* 0x00008000000079c5 */ /* 0x000fe40000010000 */
[----:B------:R-:W-:-:S01]  /*1f00*/  FADD R83, RZ, R24 ;  /* 0x00000018ff537221 */ /* 0x000fc20000000000 */
[----:B------:R-:W-:Y:S01]  /*1f10*/  FADD R84, RZ, R25 ;  /* 0x00000019ff547221 */ /* 0x000fe20000000000 */
        /* <DEDUP_REMOVED lines=30> */
[----:B------:R-:W-:-:S06]  /*2100*/  UMOV UR6, URZ ;  /* 0x0000003f00067c82 */ /* 0x000fcc0008000000 */
.L_x_26:
[----:B------:R-:W-:-:S04]  /*2110*/  UIADD3 UR19, UR5, 0x1, URZ ;  /* 0x0000000105137890 */ /* 0x000fc8000fffe03f */
[----:B------:R-:W-:-:S04]  /*2120*/  UISETP.NE.AND UP0, UPT, UR19, 0x1c, UPT ;  /* 0x0000001c1300788c */ /* 0x000fc8000bf05270 */
[----:B------:R-:W-:Y:S02]  /*2130*/  USEL UR8, URZ, 0x1, UP0 ;  /* 0x000000013f087887 */ /* 0x000fe40008000000 */
[----:B------:R-:W-:Y:S02]  /*2140*/  USEL UR19, UR19, URZ, UP0 ;  /* 0x0000003f13137287 */ /* 0x000fe40008000000 */
[----:B------:R-:W-:-:S06]  /*2150*/  ULOP3.LUT UR8, UR4, UR8, URZ, 0x3c, !UPT ;  /* 0x0000000804087292 */ /* 0x000fcc000f8e3c3f */
[----:B------:R-:W-:Y:S01]  /*2160*/  IMAD.U32 R87, RZ, RZ, UR8 ;  /* 0x00000008ff577e24 */ /* 0x000fe2000f8e00ff */
[----:B------:R-:W-:-:S06]  /*2170*/  UMOV UR8, 0x1 ;  /* 0x0000000100087882 */ /* 0x000fcc0000000000 */
.L_x_21:
[----:B------:R-:W-:-:S06]  /*2180*/  UISETP.GE.AND UP0, UPT, UR14, 0x1, UPT ;  /* 0x000000010e00788c */ /* 0x000fcc000bf06270 */
[----:B------:R-:W-:-:S13]  /*2190*/  PLOP3.LUT P1, PT, PT, PT, UP0, 0x80, 0x0 ;  /* 0x000000000000781c */ /* 0x000fda0003f2f008 */
[----:B------:R-:W-:Y:S05]  /*21a0*/  @!P1 BRA `(.L_x_27) ;  /* 0x0000000400649947 */ /* 0x000fea0003800000 */
[----:B01----:R-:W-:Y:S01]  /*21b0*/  IMAD.U32 R14, RZ, RZ, UR14 ;  /* 0x0000000eff0e7e24 */ /* 0x003fe2000f8e00ff */
[----:B------:R-:W-:Y:S01]  /*21c0*/  ULDC UR25, c[0x0][0x50c] ;  /* 0x0001430000197ab9 */ /* 0x000fe20000000800 */
[----:B------:R-:W-:-:S07]  /*21d0*/  IMAD.U32 R15, RZ, RZ, UR5 ;  /* 0x00000005ff0f7e24 */ /* 0x000fce000f8e00ff */
.L_x_35:
[----:B------:R-:W-:-:S13]  /*21e0*/  ISETP.NE.AND P2, PT, R85, 0x3, PT ;  /* 0x000000035500780c */ /* 0x000fda0003f45270 */
[----:B0-----:R-:W-:Y:S05]  /*21f0*/  @!P2 BRA `(.L_x_28) ;  /* 0x000000000004a947 */ /* 0x001fea0003800000 */
[----:B------:R-:W-:Y:S01]  /*2200*/  BPT.TRAP 0x1 ;  /* 0x000000040000795c */ /* 0x000fe20000300000 */
.L_x_28:
[----:B------:R-:W-:Y:S01]  /*2210*/  ULEA UR9, UR19, UR12, 0x3 ;  /* 0x0000000c13097291 */ /* 0x000fe2000f8e183f */
[----:B------:R-:W-:-:S08]  /*2220*/  SHF.L.U32 R18, R87, 0x1f, RZ ;  /* 0x0000001f57127819 */ /* 0x000fd000000006ff */
[----:B------:R0:W1:Y:S01]  /*2230*/  SYNCS.PHASECHK.TRANS64.TRYWAIT P1, [UR9], R18 ;  /* 0x00000012ff0075a7 */ /* 0x0000620008020149 */
[----:B------:R-:W-:Y:S05]  /*2240*/  @!P2 BRA `(.L_x_29) ;  /* 0x000000000004a947 */ /* 0x000fea0003800000 */
[----:B------:R-:W-:Y:S01]  /*2250*/  BPT.TRAP 0x1 ;  /* 0x000000040000795c */ /* 0x000fe20000300000 */
.L_x_29:
[----:B-1----:R-:W-:Y:S05]  /*2260*/  @P1 BRA `(.L_x_30) ;  /* 0x0000000000081947 */ /* 0x002fea0003800000 */
[----:B------:R-:W1:Y:S02]  /*2270*/  SYNCS.PHASECHK.TRANS64.TRYWAIT P1, [UR9], R18 ;  /* 0x00000012ff0075a7 */ /* 0x000e640008020149 */
[----:B-1----:R-:W-:Y:S05]  /*2280*/  @!P1 BRA `(.L_x_31) ;  /* 0x0000005400649947 */ /* 0x002fea0003800000 */
.L_x_30:
[----:B------:R-:W-:Y:S01]  /*2290*/  UISETP.NE.AND UP0, UPT, UR7, URZ, UPT ;  /* 0x0000003f0700728c */ /* 0x000fe2000bf05270 */
[----:B------:R-:W-:Y:S01]  /*22a0*/  WARPGROUP.ARRIVE ;  /* 0x00000000000079c5 */ /* 0x000fe20000000000 */
[----:B------:R-:W-:Y:S02]  /*22b0*/  ULEA UR10, UR19, UR17, 0x8 ;  /* 0x00000011130a7291 */ /* 0x000fe4000f8e403f */
[----:B------:R-:W-:Y:S01]  /*22c0*/  USEL UR8, UR8, URZ, !UP0 ;  /* 0x0000003f08087287 */ /* 0x000fe2000c000000 */
[----:B------:R-:W-:Y:S01]  /*22d0*/  UMOV UR9, 0x80000020 ;  /* 0x8000002000097882 */ /* 0x000fe20000000000 */
[----:B------:R-:W-:Y:S02]  /*22e0*/  UMOV UR11, 0x80000020 ;  /* 0x80000020000b7882 */ /* 0x000fe40000000000 */
[----:B------:R-:W-:Y:S02]  /*22f0*/  UISETP.NE.U32.AND UP0, UPT, UR8, URZ, UPT ;  /* 0x0000003f0800728c */ /* 0x000fe4000bf05070 */
[----:B------:R-:W-:-:S02]  /*2300*/  ULEA UR8, UR19, UR18, 0x8 ;  /* 0x0000001213087291 */ /* 0x000fc4000f8e403f */
[----:B------:R-:W-:-:S07]  /*2310*/  UIADD3 UR6, UR6, 0x2, URZ ;  /* 0x0000000206067890 */ /* 0x000fce000fffe03f */
[----:B------:R-:W-:Y:S01]  /*2320*/  QGMMA.64x64x32.F32.E4M3.E4M3 R24, gdesc[UR8], R24, UP0 ;  /* 0x00e00000081879f3 */ /* 0x000fe2000bf00818 */
[----:B------:R-:W-:Y:S02]  /*2330*/  UIADD3 UR8, UR8, 0x2, URZ ;  /* 0x0000000208087890 */ /* 0x000fe4000fffe03f */
[----:B------:R-:W-:Y:S01]  /*2340*/  UIADD3 UR10, UR10, 0x2, URZ ;  /* 0x000000020a0a7890 */ /* 0x000fe2000fffe03f */
[----:B------:R-:W-:Y:S01]  /*2350*/  UMOV UR9, 0x80000020 ;  /* 0x8000002000097882 */ /* 0x000fe20000000000 */
[----:B------:R-:W-:Y:S01]  /*2360*/  UMOV UR11, 0x80000020 ;  /* 0x80000020000b7882 */ /* 0x000fe20000000000 */
[----:B------:R-:W-:-:S04]  /*2370*/  UISETP.NE.AND UP0, UPT, UR6, UR25, UPT ;  /* 0x000000190600728c */ /* 0x000fc8000bf05270 */
[----:B------:R-:W-:-:S06]  /*2380*/  USEL UR7, URZ, 0x1, UP0 ;  /* 0x000000013f077887 */ /* 0x000fcc0008000000 */
[----:B------:R-:W-:Y:S01]  /*2390*/  ISETP.NE.AND P1, PT, RZ, UR7, PT ;  /* 0x00000007ff007c0c */ /* 0x000fe2000bf25270 */
[----:B------:R-:W-:Y:S03]  /*23a0*/  QGMMA.64x64x32.F32.E4M3.E4M3 R24, gdesc[UR8], R24, gsb0 ;  /* 0x00e00000081879f3 */ /* 0x000fe60008000818 */
[----:B------:R-:W-:-:S09]  /*23b0*/  WARPGROUP.DEPBAR.LE gsb0, 0x1 ;  /* 0x00008000000079c5 */ /* 0x000fd20000010100 */
[----:B------:R-:W-:Y:S05]  /*23c0*/  @!P1 BRA `(.L_x_32) ;  /* 0x0000000000889947 */ /* 0x000fea0003800000 */
[----:B------:R-:W-:Y:S02]  /*23d0*/  WARPGROUP.DEPBAR.LE gsb0, 0x0 ;  /* 0x00008000000079c5 */ /* 0x000fe40000010000 */
[----:B------:R-:W-:-:S01]  /*23e0*/  FADD R83, R24, R83 ;  /* 0x0000005318537221 */ /* 0x000fc20000000000 */
[----:B------:R-:W-:Y:S01]  /*23f0*/  FADD R84, R25, R84 ;  /* 0x0000005419547221 */ /* 0x000fe20000000000 */
        /* <DEDUP_REMOVED lines=30> */
[----:B------:R-:W-:-:S06]  /*25e0*/  UMOV UR6, URZ ;  /* 0x0000003f00067c82 */ /* 0x000fcc0008000000 */
.L_x_32:
[----:B------:R-:W-:Y:S05]  /*25f0*/  @!P2 BRA `(.L_x_33) ;  /* 0x000000000004a947 */ /* 0x000fea0003800000 */
[----:B------:R-:W-:Y:S01]  /*2600*/  BPT.TRAP 0x1 ;  /* 0x000000040000795c */ /* 0x000fe20000300000 */
.L_x_33:
[----:B01----:R-:W-:Y:S02]  /*2610*/  @P0 LEA R18, R15, UR12, 0x3 ;  /* 0x0000000c0f120c11 */ /* 0x003fe4000f8e18ff */
[----:B------:R-:W-:-:S03]  /*2620*/  ISETP.GT.U32.AND P1, PT, R7, 0x1, PT ;  /* 0x000000010700780c */ /* 0x000fc60003f24070 */
[----:B------:R-:W-:-:S05]  /*2630*/  @P0 VIADD R19, R18, 0xe0 ;  /* 0x000000e012130836 */ /* 0x000fca0000000000 */
[----:B------:R-:W-:-:S04]  /*2640*/  @P0 PRMT R19, R12, 0x654, R19 ;  /* 0x000006540c130816 */ /* 0x000fc80000000013 */
[----:B------:R0:W-:Y:S01]  /*2650*/  @P0 SYNCS.ARRIVE.TRANS64.RED.A1T0 RZ, [R19+URZ], RZ ;  /* 0x000000ff13ff09a7 */ /* 0x0001e2000810043f */
[----:B------:R-:W-:Y:S05]  /*2660*/  @P1 BRA `(.L_x_34) ;  /* 0x0000000000041947 */ /* 0x000fea0003800000 */
[----:B------:R-:W-:Y:S01]  /*2670*/  BPT.TRAP 0x1 ;  /* 0x000000040000795c */ /* 0x000fe20000300000 */
.L_x_34:
[----:B------:R-:W-:Y:S01]  /*2680*/  UIADD3 UR19, UR19, 0x1, URZ ;  /* 0x0000000113137890 */ /* 0x000fe2000fffe03f */
[C---:B------:R-:W-:Y:S01]  /*2690*/  ISETP.GT.AND P2, PT, R14.reuse, 0x1, PT ;  /* 0x000000010e00780c */ /* 0x040fe20003f44270 */
[----:B------:R-:W-:Y:S02]  /*26a0*/  VIADD R15, R15, 0x1 ;  /* 0x000000010f0f7836 */ /* 0x000fe40000000000 */
[----:B------:R-:W-:Y:S01]  /*26b0*/  UISETP.NE.AND UP0, UPT, UR19, 0x1c, UPT ;  /* 0x0000001c1300788c */ /* 0x000fe2000bf05270 */
[----:B------:R-:W-:Y:S02]  /*26c0*/  VIADD R14, R14, 0xffffffff ;  /* 0xffffffff0e0e7836 */ /* 0x000fe40000000000 */
[C---:B------:R-:W-:Y:S01]  /*26d0*/  ISETP.NE.AND P1, PT, R15.reuse, 0x1c, PT ;  /* 0x0000001c0f00780c */ /* 0x040fe20003f25270 */
[----:B------:R-:W-:Y:S02]  /*26e0*/  USEL UR8, URZ, 0x1, UP0 ;  /* 0x000000013f087887 */ /* 0x000fe40008000000 */
[----:B------:R-:W-:Y:S01]  /*26f0*/  USEL UR19, UR19, URZ, UP0 ;  /* 0x0000003f13137287 */ /* 0x000fe20008000000 */
[----:B------:R-:W-:-:S03]  /*2700*/  SEL R15, R15, RZ, P1 ;  /* 0x000000ff0f0f7207 */ /* 0x000fc60000800000 */
[----:B------:R-:W-:Y:S01]  /*2710*/  LOP3.LUT R87, R87, UR8, RZ, 0x3c, !PT ;  /* 0x0000000857577c12 */ /* 0x000fe2000f8e3cff */
[----:B------:R-:W-:Y:S01]  /*2720*/  UMOV UR8, 0x1 ;  /* 0x0000000100087882 */ /* 0x000fe20000000000 */
[----:B------:R-:W-:Y:S06]  /*2730*/  @P2 BRA `(.L_x_35) ;  /* 0xfffffff800a82947 */ /* 0x000fec000383ffff */
.L_x_27:
[----:B------:R-:W-:Y:S01]  /*2740*/  UISETP.NE.AND UP0, UPT, UR6, URZ, UPT ;  /* 0x0000003f0600728c */ /* 0x000fe2000bf05270 */
[----:B01----:R-:W0:Y:S01]  /*2750*/  LDC R14, c[0x0][0x28c] ;  /* 0x0000a300ff0e7b82 */ /* 0x003e220000000800 */
[----:B------:R-:W-:Y:S02]  /*2760*/  IMAD.U32 R15, RZ, RZ, UR24 ;  /* 0x00000018ff0f7e24 */ /* 0x000fe4000f8e00ff */
[----:B------:R-:W-:-:S06]  /*2770*/  USEL UR6, URZ, 0x1, !UP0 ;  /* 0x000000013f067887 */ /* 0x000fcc000c000000 */
[----:B------:R-:W-:-:S13]  /*2780*/  ISETP.NE.AND P1, PT, RZ, UR6, PT ;  /* 0x00000006ff007c0c */ /* 0x000fda000bf25270 */
[----:B------:R-:W-:Y:S05]  /*2790*/  @!P1 BRA `(.L_x_36) ;  /* 0x0000000000849947 */ /* 0x000fea0003800000 */
[----:B------:R-:W-:Y:S02]  /*27a0*/  WARPGROUP.DEPBAR.LE gsb0, 0x0 ;  /* 0x00008000000079c5 */ /* 0x000fe40000010000 */
[----:B------:R-:W-:Y:S01]  /*27b0*/  FADD R83, R24, R83 ;  /* 0x0000005318537221 */ /* 0x000fe20000000000 */
        /* <DEDUP_REMOVED lines=30> */
[----:B------:R-:W-:-:S07]  /*29a0*/  FADD R22, R22, R55 ;  /* 0x0000003716167221 */ /* 0x000fce0000000000 */
.L_x_36:
[----:B0-----:R-:W-:Y:S01]  /*29b0*/  ISETP.GE.AND P1, PT, R14, 0x1, PT ;  /* 0x000000010e00780c */ /* 0x001fe20003f26270 */
[----:B------:R0:W-:Y:S01]  /*29c0*/  SYNCS.ARRIVE.TRANS64.A1T0 RZ, [R15+UR23], RZ ;  /* 0x000000ff0fff79a7 */ /* 0x0001e20008100017 */
[----:B------:R-:W-:-:S11]  /*29d0*/  WARPGROUP.DEPBAR.LE gsb0, 0x0 ;  /* 0x00008000000079c5 */ /* 0x000fd60000010000 */
[----:B------:R-:W-:Y:S05]  /*29e0*/  @!P1 BRA `(.L_x_37) ;  /* 0x0000000000449947 */ /* 0x000fea0003800000 */
[----:B------:R-:W-:-:S13]  /*29f0*/  ISETP.NE.AND P1, PT, R85, 0x3, PT ;  /* 0x000000035500780c */ /* 0x000fda0003f25270 */
[----:B------:R-:W-:Y:S05]  /*2a00*/  @!P1 BRA `(.L_x_38) ;  /* 0x0000000000049947 */ /* 0x000fea0003800000 */
[----:B------:R-:W-:Y:S01]  /*2a10*/  BPT.TRAP 0x1 ;  /* 0x000000040000795c */ /* 0x000fe20000300000 */
.L_x_38:
[----:B------:R-:W-:Y:S01]  /*2a20*/  VOTEU.ANY UP0, P0 ;  /* 0x00000000003f7886 */ /* 0x000fe20000000100 */
[----:B------:R-:W-:-:S04]  /*2a30*/  ISETP.GT.U32.AND P1, PT, R7, 0x1, PT ;  /* 0x000000010700780c */ /* 0x000fc80003f24070 */
[----:B------:R-:W-:-:S06]  /*2a40*/  @UP0 UIADD3 UR6, UR14, UR5, URZ ;  /* 0x000000050e060290 */ /* 0x000fcc000fffe03f */
[----:B------:R-:W-:Y:S02]  /*2a50*/  IMAD.U32 R14, RZ, RZ, UR6 ;  /* 0x00000006ff0e7e24 */ /* 0x000fe4000f8e00ff */
[----:B------:R-:W-:-:S03]  /*2a60*/  IMAD.U32 R19, RZ, RZ, UR6 ;  /* 0x00000006ff137e24 */ /* 0x000fc6000f8e00ff */
[----:B------:R-:W-:-:S05]  /*2a70*/  @P0 SHF.R.U32.HI R14, RZ, 0x2, R14 ;  /* 0x00000002ff0e0819 */ /* 0x000fca000001160e */
[----:B0-----:R-:W-:-:S04]  /*2a80*/  @P0 IMAD.WIDE.U32 R14, R14, 0x24924925, RZ ;  /* 0x249249250e0e0825 */ /* 0x001fc800078e00ff */
[----:B------:R-:W-:-:S05]  /*2a90*/  @P0 IMAD R14, R15, -0x1c, R19 ;  /* 0xffffffe40f0e0824 */ /* 0x000fca00078e0213 */
[----:B------:R-:W-:-:S05]  /*2aa0*/  @P0 LEA R14, R14, UR12, 0x3 ;  /* 0x0000000c0e0e0c11 */ /* 0x000fca000f8e18ff */
[----:B------:R-:W-:-:S05]  /*2ab0*/  @P0 VIADD R15, R14, 0xe0 ;  /* 0x000000e00e0f0836 */ /* 0x000fca0000000000 */
[----:B------:R-:W-:-:S04]  /*2ac0*/  @P0 PRMT R15, R12, 0x654, R15 ;  /* 0x000006540c0f0816 */ /* 0x000fc8000000000f */
[----:B------:R1:W-:Y:S01]  /*2ad0*/  @P0 SYNCS.ARRIVE.TRANS64.RED.A1T0 RZ, [R15+URZ], RZ ;  /* 0x000000ff0fff09a7 */ /* 0x0003e2000810043f */
[----:B------:R-:W-:Y:S05]  /*2ae0*/  @P1 BRA `(.L_x_37) ;  /* 0x0000000000041947 */ /* 0x000fea0003800000 */
[----:B------:R-:W-:Y:S01]  /*2af0*/  BPT.TRAP 0x1 ;  /* 0x000000040000795c */ /* 0x000fe20000300000 */
.L_x_37:
[----:B------:R-:W-:Y:S01]  /*2b00*/  SHF.L.U32 R14, R86, 0x1f, RZ ;  /* 0x0000001f560e7819 */ /* 0x000fe200000006ff */
[----:B------:R-:W-:Y:S01]  /*2b10*/  UIADD3 UR5, UR22, UR5, URZ ;  /* 0x0000000516057290 */ /* 0x000fe2000fffe03f */
[----:B------:R-:W3:Y:S01]  /*2b20*/  LDC R26, c[0x0][0x288] ;  /* 0x0000a200ff1a7b82 */ /* 0x000ee20000000800 */
[----:B------:R-:W-:Y:S01]  /*2b30*/  UISETP.GE.U32.AND UP1, UPT, UR22, 0x1c, UPT ;  /* 0x0000001c1600788c */ /* 0x000fe2000bf26070 */
[----:B------:R-:W-:Y:S01]  /*2b40*/  IMAD.SHL.U32 R24, R17, 0x2, RZ ;  /* 0x0000000211187824 */ /* 0x000fe200078e00ff */
[----:B------:R-:W-:Y:S02]  /*2b50*/  UISETP.GT.U32.AND UP0, UPT, UR5, 0x1b, UPT ;  /* 0x0000001b0500788c */ /* 0x000fe4000bf04070 */
[----:B------:R-:W-:Y:S02]  /*2b60*/  USHF.R.U32.HI UR6, URZ, 0x2, UR5 ;  /* 0x000000023f067899 */ /* 0x000fe40008011605 */
[----:B------:R-:W-:Y:S01]  /*2b70*/  UISETP.LT.U32.AND UP0, UPT, UR22, 0x1c, UP0 ;  /* 0x0000001c1600788c */ /* 0x000fe20008701070 */
[----:B------:R-:W2:Y:S01]  /*2b80*/  SYNCS.PHASECHK.TRANS64.TRYWAIT P1, [UR15+0x8], R14 ;  /* 0x0000080eff0075a7 */ /* 0x000ea2000802014f */
[----:B------:R-:W-:Y:S01]  /*2b90*/  UIMAD.WIDE.U32 UR6, UR6, 0x24924925, URZ ;  /* 0x24924925060678a5 */ /* 0x000fe2000f8e003f */
[----:B------:R-:W-:Y:S01]  /*2ba0*/  SHF.R.S32.HI R25, RZ, 0x1f, R24 ;  /* 0x0000001fff197819 */ /* 0x000fe20000011418 */
[----:B------:R-:W-:-:S02]  /*2bb0*/  USEL UR8, URZ, 0x1, !UP0 ;  /* 0x000000013f087887 */ /* 0x000fc4000c000000 */
[----:B------:R-:W-:Y:S02]  /*2bc0*/  UIMAD UR5, UR7, -0x1c, UR5 ;  /* 0xffffffe4070578a4 */ /* 0x000fe4000f8e0205 */
[----:B------:R-:W-:-:S04]  /*2bd0*/  ULOP3.LUT UR4, UR4, UR8, URZ, 0x3c, !UPT ;  /* 0x0000000804047292 */ /* 0x000fc8000f8e3c3f */
[----:B------:R-:W-:Y:S01]  /*2be0*/  @UP1 ULOP3.LUT UR4, UR4, 0x1, UR7, 0x78, !UPT ;  /* 0x0000000104041892 */ /* 0x000fe2000f8e7807 */
[----:B--23--:R-:W-:Y:S11]  /*2bf0*/  @!P1 BRA `(.L_x_39) ;  /* 0x0000004c00209947 */ /* 0x00cff60003800000 */
.L_x_157:
[----:B------:R-:W-:Y:S01]  /*2c00*/  IMAD.SHL.U32 R27, R6, 0x40, RZ ;  /* 0x00000040061b7824 */ /* 0x000fe200078e00ff */
[----:B------:R-:W-:Y:S01]  /*2c10*/  ULDC UR8, c[0x0][0x284] ;  /* 0x0000a10000087ab9 */ /* 0x000fe20000000800 */
[----:B------:R-:W-:Y:S01]  /*2c20*/  IMAD.SHL.U32 R33, R4, 0x40, RZ ;  /* 0x0000004004217824 */ /* 0x000fe200078e00ff */
[----:B------:R-:W-:Y:S01]  /*2c30*/  SHF.R.S32.HI R34, RZ, 0x1f, R5 ;  /* 0x0000001fff227819 */ /* 0x000fe20000011405 */
[----:B------:R-:W-:Y:S01]  /*2c40*/  ULDC.64 UR6, c[0x0][0x5d0] ;  /* 0x0001740000067ab9 */ /* 0x000fe20000000a00 */
[----:B------:R-:W-:Y:S01]  /*2c50*/  ISETP.GE.AND P1, PT, R27, UR8, PT ;  /* 0x000000081b007c0c */ /* 0x000fe2000bf26270 */
[----:B01----:R-:W-:Y:S01]  /*2c60*/  IMAD.WIDE.U32 R14, R5, UR6, R24 ;  /* 0x00000006050e7c25 */ /* 0x003fe2000f8e0018 */
[----:B------:R-:W-:Y:S02]  /*2c70*/  SHF.R.S32.HI R32, RZ, 0x1f, R33 ;  /* 0x0000001fff207819 */ /* 0x000fe40000011421 */
[C---:B------:R-:W-:Y:S01]  /*2c80*/  ISETP.GE.OR P1, PT, R33.reuse, R26, P1 ;  /* 0x0000001a2100720c */ /* 0x040fe20000f26670 */
[----:B------:R-:W-:Y:S01]  /*2c90*/  IMAD R4, R34, UR6, RZ ;  /* 0x0000000622047c24 */ /* 0x000fe2000f8e02ff */
[----:B------:R-:W-:-:S03]  /*2ca0*/  IADD3 R14, P2, R33, R14, RZ ;  /* 0x0000000e210e7210 */ /* 0x000fc60007f5e0ff */
[----:B------:R-:W-:-:S05]  /*2cb0*/  IMAD R19, R5, UR7, R4 ;  /* 0x0000000705137c24 */ /* 0x000fca000f8e0204 */
[----:B------:R-:W-:-:S03]  /*2cc0*/  IADD3.X R15, R32, R15, R19, P2, !PT ;  /* 0x0000000f200f7210 */ /* 0x000fc600017fe413 */
[----:B------:R-:W-:Y:S05]  /*2cd0*/  @P1 BRA `(.L_x_40) ;  /* 0x0000002400a81947 */ /* 0x000fea0003800000 */
[----:B------:R-:W0:Y:S01]  /*2ce0*/  LDC.64 R30, c[0x0][0x5c8] ;  /* 0x00017200ff1e7b82 */ /* 0x000e220000000a00 */
[----:B------:R-:W-:Y:S01]  /*2cf0*/  IMAD.WIDE R28, R6, 0x40, R10 ;  /* 0x00000040061c7825 */ /* 0x000fe200078e020a */
[----:B------:R-:W-:Y:S01]  /*2d00*/  ULDC.64 UR6, c[0x0][0x5c0] ;  /* 0x0001700000067ab9 */ /* 0x000fe20000000a00 */
[----:B------:R-:W-:Y:S02]  /*2d10*/  BSSY B0, `(.L_x_40) ;  /* 0x0000266000007945 */ /* 0x000fe40003800000 */
[----:B------:R-:W-:Y:S02]  /*2d20*/  IMAD R26, R17, -0x2, R26 ;  /* 0xfffffffe111a7824 */ /* 0x000fe400078e021a */
[----:B------:R-:W-:Y:S02]  /*2d30*/  IMAD.IADD R6, R20, 0x1, -R27 ;  /* 0x0000000114067824 */ /* 0x000fe400078e0a1b */
[----:B------:R-:W-:Y:S02]  /*2d40*/  IMAD.IADD R26, R26, 0x1, -R33 ;  /* 0x000000011a1a7824 */ /* 0x000fe400078e0a21 */
[----:B0-----:R-:W-:-:S02]  /*2d50*/  IMAD R4, R29, R30, RZ ;  /* 0x0000001e1d047224 */ /* 0x001fc400078e02ff */
[----:B------:R-:W-:-:S04]  /*2d60*/  IMAD.WIDE.U32 R14, R28, R30, R14 ;  /* 0x0000001e1c0e7225 */ /* 0x000fc800078e000e */
[----:B------:R-:W-:Y:S01]  /*2d70*/  IMAD R19, R28, R31, R4 ;  /* 0x0000001f1c137224 */ /* 0x000fe200078e0204 */
[----:B------:R-:W-:Y:S02]  /*2d80*/  LEA R4, P1, R30, R14, 0x3 ;  /* 0x0000000e1e047211 */ /* 0x000fe400078218ff */
[----:B------:R-:W-:Y:S01]  /*2d90*/  IADD3 R18, P2, R14, UR6, RZ ;  /* 0x000000060e127c10 */ /* 0x000fe2000ff5e0ff */
[----:B------:R-:W-:Y:S01]  /*2da0*/  IMAD.IADD R19, R15, 0x1, R19 ;  /* 0x000000010f137824 */ /* 0x000fe200078e0213 */
[----:B------:R-:W-:-:S04]  /*2db0*/  IADD3 R14, P3, R4, UR6, RZ ;  /* 0x00000006040e7c10 */ /* 0x000fc8000ff7e0ff */
[----:B------:R-:W-:Y:S02]  /*2dc0*/  LEA.HI.X R4, R30, R19, R31, 0x3, P1 ;  /* 0x000000131e047211 */ /* 0x000fe400008f1c1f */
[----:B----45:R-:W-:Y:S02]  /*2dd0*/  FSETP.NEU.AND P1, PT, R16, RZ, PT ;  /* 0x000000ff1000720b */ /* 0x030fe40003f2d000 */
[----:B------:R-:W-:Y:S02]  /*2de0*/  IADD3.X R19, R19, UR7, RZ, P2, !PT ;  /* 0x0000000713137c10 */ /* 0x000fe400097fe4ff */
[----:B------:R-:W-:-:S09]  /*2df0*/  IADD3.X R15, R4, UR7, RZ, P3, !PT ;  /* 0x00000007040f7c10 */ /* 0x000fd20009ffe4ff */
[----:B------:R-:W-:Y:S05]  /*2e00*/  @!P1 BRA `(.L_x_41) ;  /* 0x0000001c00189947 */ /* 0x000fea0003800000 */
[----:B------:R-:W-:Y:S01]  /*2e10*/  ULDC.64 UR6, c[0x0][0x5b8] ;  /* 0x00016e0000067ab9 */ /* 0x000fe20000000a00 */
[----:B------:R-:W-:Y:S01]  /*2e20*/  ISETP.GE.AND P2, PT, R26, 0x1, PT ;  /* 0x000000011a00780c */ /* 0x000fe20003f46270 */
[----:B------:R-:W-:Y:S01]  /*2e30*/  IMAD.WIDE.U32 R24, R5, UR6, R24 ;  /* 0x0000000605187c25 */ /* 0x000fe2000f8e0018 */
[----:B------:R-:W-:Y:S01]  /*2e40*/  ULDC.64 UR8, c[0x0][0x5a8] ;  /* 0x00016a0000087ab9 */ /* 0x000fe20000000a00 */
[----:B------:R-:W-:Y:S01]  /*2e50*/  BSSY B1, `(.L_x_42) ;  /* 0x000000f000017945 */ /* 0x000fe20003800000 */
[----:B------:R-:W-:Y:S01]  /*2e60*/  ISETP.LT.OR P5, PT, R6, 0x1, !P2 ;  /* 0x000000010600780c */ /* 0x000fe200057a1670 */
[----:B------:R-:W-:Y:S01]  /*2e70*/  IMAD R4, R34, UR6, RZ ;  /* 0x0000000622047c24 */ /* 0x000fe2000f8e02ff */
[----:B------:R-:W-:-:S03]  /*2e80*/  IADD3 R24, P1, R33, R24, RZ ;  /* 0x0000001821187210 */ /* 0x000fc60007f3e0ff */
[----:B------:R-:W-:Y:S01]  /*2e90*/  IMAD R5, R5, UR7, R4 ;  /* 0x0000000705057c24 */ /* 0x000fe2000f8e0204 */
[----:B------:R-:W-:Y:S02]  /*2ea0*/  ULDC.64 UR6, c[0x0][0x5b0] ;  /* 0x00016c0000067ab9 */ /* 0x000fe40000000a00 */
[----:B------:R-:W-:Y:S02]  /*2eb0*/  IMAD R27, R29, UR6, RZ ;  /* 0x000000061d1b7c24 */ /* 0x000fe4000f8e02ff */
[----:B------:R-:W-:Y:S02]  /*2ec0*/  IADD3.X R25, R32, R25, R5, P1, !PT ;  /* 0x0000001920197210 */ /* 0x000fe40000ffe405 */
[C---:B------:R-:W-:Y:S02]  /*2ed0*/  IMAD R27, R28.reuse, UR7, R27 ;  /* 0x000000071c1b7c24 */ /* 0x040fe4000f8e021b */
[----:B------:R-:W-:-:S03]  /*2ee0*/  IMAD.WIDE.U32 R4, R28, UR6, R24 ;  /* 0x000000061c047c25 */ /* 0x000fc6000f8e0018 */
[----:B------:R-:W-:-:S04]  /*2ef0*/  IADD3 R4, P1, R4, UR8, RZ ;  /* 0x0000000804047c10 */ /* 0x000fc8000ff3e0ff */
[--C-:B------:R-:W-:Y:S02]  /*2f00*/  IADD3.X R5, R5, UR9, R27.reuse, P1, !PT ;  /* 0x0000000905057c10 */ /* 0x100fe40008ffe41b */
[----:B------:R-:W-:Y:S01]  /*2f10*/  PRMT R27, RZ, 0x7610, R27 ;  /* 0x00007610ff1b7816 */ /* 0x000fe2000000001b */
[----:B------:R-:W-:Y:S06]  /*2f20*/  @P5 BRA `(.L_x_43) ;  /* 0x0000000000045947 */ /* 0x000fec0003800000 */
[----:B------:R0:W5:Y:S02]  /*2f30*/  LDG.E.U8 R27, desc[UR20][R4.64] ;  /* 0x00000014041b7981 */ /* 0x000164000c1e1100 */
.L_x_43:
[----:B------:R-:W-:Y:S05]  /*2f40*/  BSYNC B1 ;  /* 0x0000000000017941 */ /* 0x000fea0003800000 */
.L_x_42:
[----:B-----5:R-:W-:Y:S01]  /*2f50*/  LOP3.LUT R27, R27, 0xff, RZ, 0xc0, !PT ;  /* 0x000000ff1b1b7812 */ /* 0x020fe200078ec0ff */
[----:B------:R-:W-:Y:S01]  /*2f60*/  BSSY B1, `(.L_x_44) ;  /* 0x000000c000017945 */ /* 0x000fe20003800000 */
[----:B------:R-:W-:Y:S02]  /*2f70*/  ISETP.GE.AND P1, PT, R26, 0x2, PT ;  /* 0x000000021a00780c */ /* 0x000fe40003f26270 */
[----:B------:R-:W-:Y:S02]  /*2f80*/  F2FP.F16.E4M3.UNPACK_B R27, R27 ;  /* 0x0000001bff1b723e */ /* 0x000fe400020006ff */
[----:B------:R-:W-:-:S03]  /*2f90*/  ISETP.LT.OR P3, PT, R6, 0x1, !P1 ;  /* 0x000000010600780c */ /* 0x000fc60004f61670 */
[----:B------:R-:W-:-:S05]  /*2fa0*/  HADD2.F32 R27, -RZ, R27.H0_H0 ;  /* 0x2000001bff1b7230 */ /* 0x000fca0000004100 */
[----:B------:R-:W-:Y:S01]  /*2fb0*/  FMUL R30, R27, R16 ;  /* 0x000000101b1e7220 */ /* 0x000fe20000400000 */
[----:B------:R-:W-:-:S03]  /*2fc0*/  PRMT R27, RZ, 0x7610, R27 ;  /* 0x00007610ff1b7816 */ /* 0x000fc6000000001b */
[----:B------:R-:W-:-:S05]  /*2fd0*/  FFMA R30, R83, R13, R30 ;  /* 0x0000000d531e7223 */ /* 0x000fca000000001e */
[----:B------:R-:W-:-:S05]  /*2fe0*/  F2FP.SATFINITE.E4M3.F32.PACK_AB_MERGE_C R31, RZ, R30, RZ ;  /* 0x0000001eff1f723e */ /* 0x000fca00048070ff */
[----:B------:R1:W-:Y:S01]  /*2ff0*/  @!P5 STG.E.U8 desc[UR20][R18.64], R31 ;  /* 0x0000001f1200d986 */ /* 0x0003e2000c101114 */
[----:B------:R-:W-:Y:S05]  /*3000*/  @P3 BRA `(.L_x_45) ;  /* 0x0000000000043947 */ /* 0x000fea0003800000 */
[----:B------:R2:W5:Y:S02]  /*3010*/  LDG.E.U8 R27, desc[UR20][R4.64+0x1] ;  /* 0x00000114041b7981 */ /* 0x000564000c1e1100 */
.L_x_45:
[----:B------:R-:W-:Y:S05]  /*3020*/  BSYNC B1 ;  /* 0x0000000000017941 */ /* 0x000fea0003800000 */
.L_x_44:
[----:B-----5:R-:W-:Y:S01]  /*3030*/  LOP3.LUT R27, R27, 0xff, RZ, 0xc0, !PT ;  /* 0x000000ff1b1b7812 */ /* 0x020fe200078ec0ff */
[----:B------:R-:W-:Y:S01]  /*3040*/  BSSY B1, `(.L_x_46) ;  /* 0x0000012000017945 */ /* 0x000fe20003800000 */
[----:B-1----:R-:W-:Y:S02]  /*3050*/  IADD3 R31, P5, R28, 0x8, RZ ;  /* 0x000000081c1f7810 */ /* 0x002fe40007fbe0ff */
[----:B------:R-:W-:Y:S02]  /*3060*/  F2FP.F16.E4M3.UNPACK_B R27, R27 ;  /* 0x0000001bff1b723e */ /* 0x000fe400020006ff */
[----:B------:R-:W-:Y:S01]  /*3070*/  ISETP.LT.OR P2, PT, R6, 0x9, !P2 ;  /* 0x000000090600780c */ /* 0x000fe20005741670 */
[----:B------:R-:W-:Y:S02]  /*3080*/  IMAD.X R28, RZ, RZ, R29, P5 ;  /* 0x000000ffff1c7224 */ /* 0x000fe400028e061d */
[----:B------:R-:W-:Y:S02]  /*3090*/  HADD2.F32 R27, -RZ, R27.H0_H0 ;  /* 0x2000001bff1b7230 */ /* 0x000fe40000004100 */
[----:B------:R-:W-:-:S02]  /*30a0*/  IMAD R28, R28, UR6, RZ ;  /* 0x000000061c1c7c24 */ /* 0x000fc4000f8e02ff */
[----:B------:R-:W-:-:S04]  /*30b0*/  IMAD.WIDE.U32 R24, R31, UR6, R24 ;  /* 0x000000061f187c25 */ /* 0x000fc8000f8e0018 */
[----:B------:R-:W-:Y:S01]  /*30c0*/  FMUL R27, R27, R16 ;  /* 0x000000101b1b7220 */ /* 0x000fe20000400000 */
[----:B------:R-:W-:-:S03]  /*30d0*/  IMAD R31, R31, UR7, R28 ;  /* 0x000000071f1f7c24 */ /* 0x000fc6000f8e021c */
[----:B------:R-:W-:Y:S01]  /*30e0*/  FFMA R27, R84, R13, R27 ;  /* 0x0000000d541b7223 */ /* 0x000fe2000000001b */
[----:B------:R-:W-:-:S04]  /*30f0*/  IADD3 R24, P5, R24, UR8, RZ ;  /* 0x0000000818187c10 */ /* 0x000fc8000ffbe0ff */
[----:B------:R-:W-:Y:S02]  /*3100*/  F2FP.SATFINITE.E4M3.F32.PACK_AB_MERGE_C R29, RZ, R27, RZ ;  /* 0x0000001bff1d723e */ /* 0x000fe400048070ff */
[----:B------:R-:W-:Y:S02]  /*3110*/  IADD3.X R25, R25, UR9, R31, P5, !PT ;  /* 0x0000000919197c10 */ /* 0x000fe4000affe41f */
[----:B------:R-:W-:Y:S01]  /*3120*/  PRMT R27, RZ, 0x7610, R27 ;  /* 0x00007610ff1b7816 */ /* 0x000fe2000000001b */
[----:B------:R1:W-:Y:S01]  /*3130*/  @!P3 STG.E.U8 desc[UR20][R18.64+0x1], R29 ;  /* 0x0000011d1200b986 */ /* 0x0003e2000c101114 */
[----:B------:R-:W-:Y:S05]  /*3140*/  @P2 BRA `(.L_x_47) ;  /* 0x0000000000042947 */ /* 0x000fea0003800000 */
[----:B------:R3:W5:Y:S02]  /*3150*/  LDG.E.U8 R27, desc[UR20][R24.64] ;  /* 0x00000014181b7981 */ /* 0x000764000c1e1100 */
.L_x_47:
[----:B------:R-:W-:Y:S05]  /*3160*/  BSYNC B1 ;  /* 0x0000000000017941 */ /* 0x000fea0003800000 */
.L_x_46:
[----:B-----5:R-:W-:Y:S01]  /*3170*/  LOP3.LUT R27, R27, 0xff, RZ, 0xc0, !PT ;  /* 0x000000ff1b1b7812 */ /* 0x020fe200078ec0ff */
[----:B------:R-:W-:Y:S01]  /*3180*/  BSSY B1, `(.L_x_48) ;  /* 0x000000b000017945 */ /* 0x000fe20003800000 */
[----:B------:R-:W-:Y:S02]  /*3190*/  ISETP.LT.OR P1, PT, R6, 0x9, !P1 ;  /* 0x000000090600780c */ /* 0x000fe40004f21670 */
[----:B------:R-:W-:-:S05]  /*31a0*/  F2FP.F16.E4M3.UNPACK_B R27, R27 ;  /* 0x0000001bff1b723e */ /* 0x000fca00020006ff */
[----:B------:R-:W-:-:S05]  /*31b0*/  HADD2.F32 R27, -RZ, R27.H0_H0 ;  /* 0x2000001bff1b7230 */ /* 0x000fca0000004100 */
[----:B------:R-:W-:Y:S01]  /*31c0*/  FMUL R28, R27, R16 ;  /* 0x000000101b1c7220 */ /* 0x000fe20000400000 */
[----:B------:R-:W-:-:S03]  /*31d0*/  PRMT R27, RZ, 0x7610, R27 ;  /* 0x00007610ff1b7816 */ /* 0x000fc6000000001b */
[----:B------:R-:W-:-:S05]  /*31e0*/  FFMA R28, R81, R13, R28 ;  /* 0x0000000d511c7223 */ /* 0x000fca000000001c */
[----:B-1----:R-:W-:-:S05]  /*31f0*/  F2FP.SATFINITE.E4M3.F32.PACK_AB_MERGE_C R29, RZ, R28, RZ ;  /* 0x0000001cff1d723e */ /* 0x002fca00048070ff */
[----:B------:R1:W-:Y:S01]  /*3200*/  @!P2 STG.E.U8 desc[UR20][R14.64], R29 ;  /* 0x0000001d0e00a986 */ /* 0x0003e2000c101114 */
[----:B------:R-:W-:Y:S05]  /*3210*/  @P1 BRA `(.L_x_49) ;  /* 0x0000000000041947 */ /* 0x000fea0003800000 */
[----:B------:R4:W5:Y:S02]  /*3220*/  LDG.E.U8 R27, desc[UR20][R24.64+0x1] ;  /* 0x00000114181b7981 */ /* 0x000964000c1e1100 */
.L_x_49:
[----:B------:R-:W-:Y:S05]  /*3230*/  BSYNC B1 ;  /* 0x0000000000017941 */ /* 0x000fea0003800000 */
.L_x_48:
[----:B-----5:R-:W-:Y:S01]  /*3240*/  LOP3.LUT R27, R27, 0xff, RZ, 0xc0, !PT ;  /* 0x000000ff1b1b7812 */ /* 0x020fe200078ec0ff */
[----:B------:R-:W-:Y:S01]  /*3250*/  BSSY B1, `(.L_x_50) ;  /* 0x000000c000017945 */ /* 0x000fe20003800000 */
[----:B------:R-:W-:Y:S02]  /*3260*/  ISETP.GE.AND P2, PT, R26, 0x9, PT ;  /* 0x000000091a00780c */ /* 0x000fe40003f46270 */
[----:B------:R-:W-:Y:S02]  /*3270*/  F2FP.F16.E4M3.UNPACK_B R27, R27 ;  /* 0x0000001bff1b723e */ /* 0x000fe400020006ff */
[----:B------:R-:W-:-:S03]  /*3280*/  ISETP.LT.OR P3, PT, R6, 0x1, !P2 ;  /* 0x000000010600780c */ /* 0x000fc60005761670 */
[----:B------:R-:W-:-:S05]  /*3290*/  HADD2.F32 R27, -RZ, R27.H0_H0 ;  /* 0x2000001bff1b7230 */ /* 0x000fca0000004100 */
[----:B------:R-:W-:-:S04]  /*32a0*/  FMUL R27, R27, R16 ;  /* 0x000000101b1b7220 */ /* 0x000fc80000400000 */
[----:B------:R-:W-:-:S05]  /*32b0*/  FFMA R27, R82, R13, R27 ;  /* 0x0000000d521b7223 */ /* 0x000fca000000001b */
[----:B-1----:R-:W-:Y:S02]  /*32c0*/  F2FP.SATFINITE.E4M3.F32.PACK_AB_MERGE_C R29, RZ, R27, RZ ;  /* 0x0000001bff1d723e */ /* 0x002fe400048070ff */
[----:B------:R-:W-:-:S03]  /*32d0*/  PRMT R27, RZ, 0x7610, R27 ;  /* 0x00007610ff1b7816 */ /* 0x000fc6000000001b */
[----:B------:R1:W-:Y:S01]  /*32e0*/  @!P1 STG.E.U8 desc[UR20][R14.64+0x1], R29 ;  /* 0x0000011d0e009986 */ /* 0x0003e2000c101114 */
[----:B------:R-:W-:Y:S05]  /*32f0*/  @P3 BRA `(.L_x_51) ;  /* 0x0000000000043947 */ /* 0x000fea0003800000 */
[----:B------:R0:W5:Y:S02]  /*3300*/  LDG.E.U8 R27, desc[UR20][R4.64+0x8] ;  /* 0x00000814041b7981 */ /* 0x000164000c1e1100 */
.L_x_51:
[----:B------:R-:W-:Y:S05]  /*3310*/  BSYNC B1 ;  /* 0x0000000000017941 */ /* 0x000fea0003800000 */
.L_x_50:
        /* <DEDUP_REMOVED lines=13> */
.L_x_53:
[----:B------:R-:W-:Y:S05]  /*33f0*/  BSYNC B1 ;  /* 0x0000000000017941 */ /* 0x000fea0003800000 */
.L_x_52:
[----:B-----5:R-:W-:Y:S01]  /*3400*/  LOP3.LUT R27, R27, 0xff, RZ, 0xc0, !PT ;  /* 0x000000ff1b1b7812 */ /* 0x020fe200078ec0ff */
[----:B------:R-:W-:Y:S01]  /*3410*/  BSSY B1, `(.L_x_54) ;  /* 0x000000b000017945 */ /* 0x000fe20003800000 */
[----:B------:R-:W-:Y:S02]  /*3420*/  ISETP.LT.OR P2, PT, R6, 0x9, !P2 ;  /* 0x000000090600780c */ /* 0x000fe40005741670 */
[----:B------:R-:W-:-:S05]  /*3430*/  F2FP.F16.E4M3.UNPACK_B R27, R27 ;  /* 0x0000001bff1b723e */ /* 0x000fca00020006ff */
        /* <DEDUP_REMOVED lines=8> */
.L_x_55:
[----:B------:R-:W-:Y:S05]  /*34c0*/  BSYNC B1 ;  /* 0x0000000000017941 */ /* 0x000fea0003800000 */
.L_x_54:
        /* <DEDUP_REMOVED lines=12> */
.L_x_57:
[----:B------:R-:W-:Y:S05]  /*3590*/  BSYNC B1 ;  /* 0x0000000000017941 */ /* 0x000fea0003800000 */
.L_x_56:
        /* <DEDUP_REMOVED lines=13> */
.L_x_59:
[----:B------:R-:W-:Y:S05]  /*3670*/  BSYNC B1 ;  /* 0x0000000000017941 */ /* 0x000fea0003800000 */
.L_x_58:
        /* <DEDUP_REMOVED lines=13> */
.L_x_61:
[----:B------:R-:W-:Y:S05]  /*3750*/  BSYNC B1 ;  /* 0x0000000000017941 */ /* 0x000fea0003800000 */
.L_x_60:
        /* <DEDUP_REMOVED lines=12> */
.L_x_63:
[----:B------:R-:W-:Y:S05]  /*3820*/  BSYNC B1 ;  /* 0x0000000000017941 */ /* 0x000fea0003800000 */
.L_x_62:
        /* <DEDUP_REMOVED lines=12> */
.L_x_65:
[----:B------:R-:W-:Y:S05]  /*38f0*/  BSYNC B1 ;  /* 0x0000000000017941 */ /* 0x000fea0003800000 */
.L_x_64:
        /* <DEDUP_REMOVED lines=13> */
.L_x_67:
[----:B------:R-:W-:Y:S05]  /*39d0*/  BSYNC B1 ;  /* 0x0000000000017941 */ /* 0x000fea0003800000 */
.L_x_66:
        /* <DEDUP_REMOVED lines=13> */
.L_x_69:
[----:B------:R-:W-:Y:S05]  /*3ab0*/  BSYNC B1 ;  /* 0x0000000000017941 */ /* 0x000fea0003800000 */
.L_x_68:
        /* <DEDUP_REMOVED lines=12> */
.L_x_71:
[----:B------:R-:W-:Y:S05]  /*3b80*/  BSYNC B1 ;  /* 0x0000000000017941 */ /* 0x000fea0003800000 */
.L_x_70:
        /* <DEDUP_REMOVED lines=12> */
.L_x_73:
[----:B------:R-:W-:Y:S05]  /*3c50*/  BSYNC B1 ;  /* 0x0000000000017941 */ /* 0x000fea0003800000 */
.L_x_72:
        /* <DEDUP_REMOVED lines=13> */
.L_x_75:
[----:B------:R-:W-:Y:S05]  /*3d30*/  BSYNC B1 ;  /* 0x0000000000017941 */ /* 0x000fea0003800000 */
.L_x_74:
        /* <DEDUP_REMOVED lines=13> */
.L_x_77:
[----:B------:R-:W-:Y:S05]  /*3e10*/  BSYNC B1 ;  /* 0x0000000000017941 */ /* 0x000fea0003800000 */
.L_x_76:
        /* <DEDUP_REMOVED lines=12> */
.L_x_79:
[----:B------:R-:W-:Y:S05]  /*3ee0*/  BSYNC B1 ;  /* 0x0000000000017941 */ /* 0x000fea0003800000 */
.L_x_78:
        /* <DEDUP_REMOVED lines=12> */
.L_x_81:
[----:B------:R-:W-:Y:S05]  /*3fb0*/  BSYNC B1 ;  /* 0x0000000000017941 */ /* 0x000fea0003800000 */
.L_x_80:
        /* <DEDUP_REMOVED lines=13> */
.L_x_83:
[----:B------:R-:W-:Y:S05]  /*4090*/  BSYNC B1 ;  /* 0x0000000000017941 */ /* 0x000fea0003800000 */
.L_x_82:
        /* <DEDUP_REMOVED lines=13> */
.L_x_85:
[----:B------:R-:W-:Y:S05]  /*4170*/  BSYNC B1 ;  /* 0x0000000000017941 */ /* 0x000fea0003800000 */
.L_x_84:
        /* <DEDUP_REMOVED lines=12> */
.L_x_87:
[----:B------:R-:W-:Y:S05]  /*4240*/  BSYNC B1 ;  /* 0x0000000000017941 */ /* 0x000fea0003800000 */
.L_x_86:
        /* <DEDUP_REMOVED lines=12> */
.L_x_89:
[----:B------:R-:W-:Y:S05]  /*4310*/  BSYNC B1 ;  /* 0x0000000000017941 */ /* 0x000fea0003800000 */
.L_x_88:
        /* <DEDUP_REMOVED lines=13> */
.L_x_91:
[----:B------:R-:W-:Y:S05]  /*43f0*/  BSYNC B1 ;  /* 0x0000000000017941 */ /* 0x000fea0003800000 */
.L_x_90:
        /* <DEDUP_REMOVED lines=13> */
.L_x_93:
[----:B------:R-:W-:Y:S05]  /*44d0*/  BSYNC B1 ;  /* 0x0000000000017941 */ /* 0x000fea0003800000 */
.L_x_92:
        /* <DEDUP_REMOVED lines=12> */
.L_x_95:
[----:B------:R-:W-:Y:S05]  /*45a0*/  BSYNC B1 ;  /* 0x0000000000017941 */ /* 0x000fea0003800000 */
.L_x_94:
        /* <DEDUP_REMOVED lines=12> */
.L_x_97:
[----:B------:R-:W-:Y:S05]  /*4670*/  BSYNC B1 ;  /* 0x0000000000017941 */ /* 0x000fea0003800000 */
.L_x_96:
        /* <DEDUP_REMOVED lines=13> */
.L_x_99:
[----:B------:R-:W-:Y:S05]  /*4750*/  BSYNC B1 ;  /* 0x0000000000017941 */ /* 0x000fea0003800000 */
.L_x_98:
[----:B-----5:R-:W-:Y:S01]  /*4760*/  LOP3.LUT R27, R27, 0xff, RZ, 0xc0, !PT ;  /* 0x000000ff1b1b7812 */ /* 0x020fe200078ec0ff */
[----:B------:R-:W-:Y:S01]  /*4770*/  BSSY B1, `(.L_x_100) ;  /* 0x000000c000017945 */ /* 0x000fe20003800000 */
[----:B------:R-:W-:Y:S02]  /*4780*/  ISETP.GE.AND P1, PT, R26, 0x3a, PT ;  /* 0x0000003a1a00780c */ /* 0x000fe40003f26270 */
[----:B------:R-:W-:Y:S02]  /*4790*/  F2FP.F16.E4M3.UNPACK_B R27, R27 ;  /* 0x0000001bff1b723e */ /* 0x000fe400020006ff */
[----:B------:R-:W-:-:S03]  /*47a0*/  ISETP.LT.OR P5, PT, R6, 0x1, !P1 ;  /* 0x000000010600780c */ /* 0x000fc60004fa1670 */
[----:B------:R-:W-:-:S05]  /*47b0*/  HADD2.F32 R27, -RZ, R27.H0_H0 ;  /* 0x2000001bff1b7230 */ /* 0x000fca0000004100 */
[----:B------:R-:W-:-:S04]  /*47c0*/  FMUL R28, R27, R16 ;  /* 0x000000101b1c7220 */ /* 0x000fc80000400000 */
[----:B------:R-:W-:Y:S01]  /*47d0*/  FFMA R28, R23, R13, R28 ;  /* 0x0000000d171c7223 */ /* 0x000fe2000000001c */
[----:B------:R-:W-:-:S04]  /*47e0*/  PRMT R23, RZ, 0x7610, R23 ;  /* 0x00007610ff177816 */ /* 0x000fc80000000017 */
[----:B------:R-:W-:-:S05]  /*47f0*/  F2FP.SATFINITE.E4M3.F32.PACK_AB_MERGE_C R27, RZ, R28, RZ ;  /* 0x0000001cff1b723e */ /* 0x000fca00048070ff */
[----:B------:R0:W-:Y:S01]  /*4800*/  @!P3 STG.E.U8 desc[UR20][R18.64+0x38], R27 ;  /* 0x0000381b1200b986 */ /* 0x0001e2000c101114 */
[----:B------:R-:W-:Y:S05]  /*4810*/  @P5 BRA `(.L_x_101) ;  /* 0x0000000000045947 */ /* 0x000fea0003800000 */
[----:B------:R0:W5:Y:S02]  /*4820*/  LDG.E.U8 R23, desc[UR20][R4.64+0x39] ;  /* 0x0000391404177981 */ /* 0x000164000c1e1100 */
.L_x_101:
[----:B------:R-:W-:Y:S05]  /*4830*/  BSYNC B1 ;  /* 0x0000000000017941 */ /* 0x000fea0003800000 */
.L_x_100:
[----:B-----5:R-:W-:Y:S01]  /*4840*/  LOP3.LUT R23, R23, 0xff, RZ, 0xc0, !PT ;  /* 0x000000ff17177812 */ /* 0x020fe200078ec0ff */
[----:B------:R-:W-:Y:S01]  /*4850*/  BSSY B1, `(.L_x_102) ;  /* 0x000000b000017945 */ /* 0x000fe20003800000 */
[----:B------:R-:W-:Y:S02]  /*4860*/  ISETP.LT.OR P2, PT, R6, 0x9, !P2 ;  /* 0x000000090600780c */ /* 0x000fe40005741670 */
[----:B------:R-:W-:Y:S02]  /*4870*/  F2FP.F16.E4M3.UNPACK_B R23, R23 ;  /* 0x00000017ff17723e */ /* 0x000fe400020006ff */
[----:B0-2---:R-:W-:-:S03]  /*4880*/  PRMT R4, RZ, 0x7610, R4 ;  /* 0x00007610ff047816 */ /* 0x005fc60000000004 */
[----:B------:R-:W-:-:S05]  /*4890*/  HADD2.F32 R23, -RZ, R23.H0_H0 ;  /* 0x20000017ff177230 */ /* 0x000fca0000004100 */
[----:B------:R-:W-:-:S04]  /*48a0*/  FMUL R23, R23, R16 ;  /* 0x0000001017177220 */ /* 0x000fc80000400000 */
[----:B------:R-:W-:-:S05]  /*48b0*/  FFMA R23, R56, R13, R23 ;  /* 0x0000000d38177223 */ /* 0x000fca0000000017 */
[----:B------:R-:W-:-:S05]  /*48c0*/  F2FP.SATFINITE.E4M3.F32.PACK_AB_MERGE_C R23, RZ, R23, RZ ;  /* 0x00000017ff17723e */ /* 0x000fca00048070ff */
[----:B------:R0:W-:Y:S01]  /*48d0*/  @!P5 STG.E.U8 desc[UR20][R18.64+0x39], R23 ;  /* 0x000039171200d986 */ /* 0x0001e2000c101114 */
[----:B------:R-:W-:Y:S05]  /*48e0*/  @P2 BRA `(.L_x_103) ;  /* 0x0000000000042947 */ /* 0x000fea0003800000 */
[----:B------:R2:W5:Y:S02]  /*48f0*/  LDG.E.U8 R4, desc[UR20][R24.64+0x38] ;  /* 0x0000381418047981 */ /* 0x000564000c1e1100 */
.L_x_103:
[----:B------:R-:W-:Y:S05]  /*4900*/  BSYNC B1 ;  /* 0x0000000000017941 */ /* 0x000fea0003800000 */
.L_x_102:
[----:B-----5:R-:W-:Y:S01]  /*4910*/  LOP3.LUT R4, R4, 0xff, RZ, 0xc0, !PT ;  /* 0x000000ff04047812 */ /* 0x020fe200078ec0ff */
[----:B------:R-:W-:Y:S01]  /*4920*/  BSSY B1, `(.L_x_104) ;  /* 0x000000b000017945 */ /* 0x000fe20003800000 */
[----:B------:R-:W-:Y:S02]  /*4930*/  ISETP.LT.OR P1, PT, R6, 0x9, !P1 ;  /* 0x000000090600780c */ /* 0x000fe40004f21670 */
[----:B------:R-:W-:-:S05]  /*4940*/  F2FP.F16.E4M3.UNPACK_B R4, R4 ;  /* 0x00000004ff04723e */ /* 0x000fca00020006ff */
[----:B------:R-:W-:-:S05]  /*4950*/  HADD2.F32 R5, -RZ, R4.H0_H0 ;  /* 0x20000004ff057230 */ /* 0x000fca0000004100 */
[----:B------:R-:W-:-:S04]  /*4960*/  FMUL R4, R5, R16 ;  /* 0x0000001005047220 */ /* 0x000fc80000400000 */
[----:B------:R-:W-:-:S05]  /*4970*/  FFMA R4, R21, R13, R4 ;  /* 0x0000000d15047223 */ /* 0x000fca0000000004 */
[----:B------:R-:W-:Y:S02]  /*4980*/  F2FP.SATFINITE.E4M3.F32.PACK_AB_MERGE_C R5, RZ, R4, RZ ;  /* 0x00000004ff05723e */ /* 0x000fe400048070ff */
[----:B------:R-:W-:-:S03]  /*4990*/  PRMT R4, RZ, 0x7610, R4 ;  /* 0x00007610ff047816 */ /* 0x000fc60000000004 */
[----:B------:R0:W-:Y:S01]  /*49a0*/  @!P2 STG.E.U8 desc[UR20][R14.64+0x38], R5 ;  /* 0x000038050e00a986 */ /* 0x0001e2000c101114 */
[----:B------:R-:W-:Y:S05]  /*49b0*/  @P1 BRA `(.L_x_105) ;  /* 0x0000000000041947 */ /* 0x000fea0003800000 */
[----:B------:R0:W5:Y:S02]  /*49c0*/  LDG.E.U8 R4, desc[UR20][R24.64+0x39] ;  /* 0x0000391418047981 */ /* 0x000164000c1e1100 */
.L_x_105:
[----:B------:R-:W-:Y:S05]  /*49d0*/  BSYNC B1 ;  /* 0x0000000000017941 */ /* 0x000fea0003800000 */
.L_x_104:
[----:B------:R-:W-:Y:S05]  /*49e0*/  @P1 BRA `(.L_x_106) ;  /* 0x0000000800601947 */ /* 0x000fea0003800000 */
[----:B-----5:R-:W-:-:S04]  /*49f0*/  LOP3.LUT R4, R4, 0xff, RZ, 0xc0, !PT ;  /* 0x000000ff04047812 */ /* 0x020fc800078ec0ff */
[----:B------:R-:W-:-:S05]  /*4a00*/  F2FP.F16.E4M3.UNPACK_B R4, R4 ;  /* 0x00000004ff04723e */ /* 0x000fca00020006ff */
[----:B0-----:R-:W-:-:S05]  /*4a10*/  HADD2.F32 R5, -RZ, R4.H0_H0 ;  /* 0x20000004ff057230 */ /* 0x001fca0000004100 */
[----:B------:R-:W-:-:S04]  /*4a20*/  FMUL R5, R5, R16 ;  /* 0x0000001005057220 */ /* 0x000fc80000400000 */
[----:B------:R-:W-:-:S05]  /*4a30*/  FFMA R5, R22, R13, R5 ;  /* 0x0000000d16057223 */ /* 0x000fca0000000005 */
[----:B------:R-:W-:-:S05]  /*4a40*/  F2FP.SATFINITE.E4M3.F32.PACK_AB_MERGE_C R5, RZ, R5, RZ ;  /* 0x00000005ff05723e */ /* 0x000fca00048070ff */
[----:B------:R0:W-:Y:S01]  /*4a50*/  STG.E.U8 desc[UR20][R14.64+0x39], R5 ;  /* 0x000039050e007986 */ /* 0x0001e2000c101114 */
[----:B------:R-:W-:Y:S05]  /*4a60*/  BRA `(.L_x_106) ;  /* 0x0000000800407947 */ /* 0x000fea0003800000 */
.L_x_41:
[----:B------:R-:W-:Y:S01]  /*4a70*/  ISETP.GE.AND P1, PT, R26, 0x2, PT ;  /* 0x000000021a00780c */ /* 0x000fe20003f26270 */
[-C--:B------:R-:W-:Y:S01]  /*4a80*/  FMUL R84, R84, R13.reuse ;  /* 0x0000000d54547220 */ /* 0x080fe20000400000 */
[----:B------:R-:W-:Y:S01]  /*4a90*/  ISETP.GE.AND P3, PT, R26, 0x1, PT ;  /* 0x000000011a00780c */ /* 0x000fe20003f66270 */
[-C--:B------:R-:W-:Y:S01]  /*4aa0*/  FMUL R83, R83, R13.reuse ;  /* 0x0000000d53537220 */ /* 0x080fe20000400000 */
[C---:B------:R-:W-:Y:S01]  /*4ab0*/  ISETP.LT.OR P5, PT, R6.reuse, 0x1, !P1 ;  /* 0x000000010600780c */ /* 0x040fe20004fa1670 */
[-C--:B------:R-:W-:Y:S01]  /*4ac0*/  FMUL R81, R81, R13.reuse ;  /* 0x0000000d51517220 */ /* 0x080fe20000400000 */
[----:B------:R-:W-:Y:S01]  /*4ad0*/  ISETP.LT.OR P2, PT, R6, 0x1, !P3 ;  /* 0x000000010600780c */ /* 0x000fe20005f41670 */
[-C--:B------:R-:W-:Y:S01]  /*4ae0*/  FMUL R82, R82, R13.reuse ;  /* 0x0000000d52527220 */ /* 0x080fe20000400000 */
[----:B------:R-:W-:Y:S01]  /*4af0*/  ISETP.LT.OR P3, PT, R6, 0x9, !P3 ;  /* 0x000000090600780c */ /* 0x000fe20005f61670 */
[-C--:B------:R-:W-:Y:S01]  /*4b00*/  FMUL R79, R79, R13.reuse ;  /* 0x0000000d4f4f7220 */ /* 0x080fe20000400000 */
[----:B------:R-:W-:Y:S01]  /*4b10*/  F2FP.SATFINITE.E4M3.F32.PACK_AB_MERGE_C R5, RZ, R84, RZ ;  /* 0x00000054ff05723e */ /* 0x000fe200048070ff */
[----:B------:R-:W-:Y:S01]  /*4b20*/  FMUL R80, R80, R13 ;  /* 0x0000000d50507220 */ /* 0x000fe20000400000 */
[----:B------:R-:W-:Y:S01]  /*4b30*/  F2FP.SATFINITE.E4M3.F32.PACK_AB_MERGE_C R83, RZ, R83, RZ ;  /* 0x00000053ff53723e */ /* 0x000fe200048070ff */
[----:B------:R-:W-:Y:S01]  /*4b40*/  FMUL R77, R77, R13 ;  /* 0x0000000d4d4d7220 */ /* 0x000fe20000400000 */
[----:B------:R-:W-:Y:S01]  /*4b50*/  F2FP.SATFINITE.E4M3.F32.PACK_AB_MERGE_C R81, RZ, R81, RZ ;  /* 0x00000051ff51723e */ /* 0x000fe200048070ff */
[-C--:B------:R-:W-:Y:S01]  /*4b60*/  FMUL R78, R78, R13.reuse ;  /* 0x0000000d4e4e7220 */ /* 0x080fe20000400000 */
[----:B------:R-:W-:Y:S01]  /*4b70*/  ISETP.LT.OR P1, PT, R6, 0x9, !P1 ;  /* 0x000000090600780c */ /* 0x000fe20004f21670 */
[----:B------:R0:W-:Y:S01]  /*4b80*/  @!P5 STG.E.U8 desc[UR20][R18.64+0x1], R5 ;  /* 0x000001051200d986 */ /* 0x0001e2000c101114 */
[C---:B------:R-:W-:Y:S01]  /*4b90*/  ISETP.GE.AND P5, PT, R26.reuse, 0x9, PT ;  /* 0x000000091a00780c */ /* 0x040fe20003fa6270 */
[----:B------:R-:W-:Y:S01]  /*4ba0*/  FMUL R75, R75, R13 ;  /* 0x0000000d4b4b7220 */ /* 0x000fe20000400000 */
[----:B------:R-:W-:Y:S01]  /*4bb0*/  F2FP.SATFINITE.E4M3.F32.PACK_AB_MERGE_C R79, RZ, R79, RZ ;  /* 0x0000004fff4f723e */ /* 0x000fe200048070ff */
[----:B------:R-:W-:Y:S01]  /*4bc0*/  @!P2 STG.E.U8 desc[UR20][R18.64], R83 ;  /* 0x000000531200a986 */ /* 0x000fe2000c101114 */
[----:B------:R-:W-:Y:S01]  /*4bd0*/  ISETP.GE.AND P2, PT, R26, 0xa, PT ;  /* 0x0000000a1a00780c */ /* 0x000fe20003f46270 */
[-C--:B------:R-:W-:Y:S01]  /*4be0*/  FMUL R76, R76, R13.reuse ;  /* 0x0000000d4c4c7220 */ /* 0x080fe20000400000 */
[----:B------:R-:W-:Y:S01]  /*4bf0*/  F2FP.SATFINITE.E4M3.F32.PACK_AB_MERGE_C R25, RZ, R80, RZ ;  /* 0x00000050ff19723e */ /* 0x000fe200048070ff */
[----:B------:R-:W-:Y:S01]  /*4c00*/  @!P3 STG.E.U8 desc[UR20][R14.64], R81 ;  /* 0x000000510e00b986 */ /* 0x000fe2000c101114 */
[C---:B------:R-:W-:Y:S01]  /*4c10*/  ISETP.LT.OR P3, PT, R6.reuse, 0x1, !P5 ;  /* 0x000000010600780c */ /* 0x040fe20006f61670 */
[-C--:B------:R-:W-:Y:S01]  /*4c20*/  FMUL R73, R73, R13.reuse ;  /* 0x0000000d49497220 */ /* 0x080fe20000400000 */
[----:B------:R-:W-:Y:S01]  /*4c30*/  ISETP.LT.OR P6, PT, R6, 0x1, !P2 ;  /* 0x000000010600780c */ /* 0x000fe200057c1670 */
[-C--:B------:R-:W-:Y:S01]  /*4c40*/  FMUL R74, R74, R13.reuse ;  /* 0x0000000d4a4a7220 */ /* 0x080fe20000400000 */
[----:B------:R-:W-:Y:S01]  /*4c50*/  ISETP.LT.OR P5, PT, R6, 0x9, !P5 ;  /* 0x000000090600780c */ /* 0x000fe20006fa1670 */
[-C--:B------:R-:W-:Y:S01]  /*4c60*/  FMUL R71, R71, R13.reuse ;  /* 0x0000000d47477220 */ /* 0x080fe20000400000 */
[----:B0-----:R-:W-:Y:S01]  /*4c70*/  F2FP.SATFINITE.E4M3.F32.PACK_AB_MERGE_C R5, RZ, R82, RZ ;  /* 0x00000052ff05723e */ /* 0x001fe200048070ff */
[----:B------:R-:W-:Y:S01]  /*4c80*/  FMUL R72, R72, R13 ;  /* 0x0000000d48487220 */ /* 0x000fe20000400000 */
[----:B------:R-:W-:Y:S01]  /*4c90*/  F2FP.SATFINITE.E4M3.F32.PACK_AB_MERGE_C R77, RZ, R77, RZ ;  /* 0x0000004dff4d723e */ /* 0x000fe200048070ff */
[-C--:B------:R-:W-:Y:S01]  /*4ca0*/  FMUL R69, R69, R13.reuse ;  /* 0x0000000d45457220 */ /* 0x080fe20000400000 */
[----:B------:R-:W-:Y:S01]  /*4cb0*/  ISETP.LT.OR P2, PT, R6, 0x9, !P2 ;  /* 0x000000090600780c */ /* 0x000fe20005741670 */
[----:B------:R0:W-:Y:S01]  /*4cc0*/  @!P1 STG.E.U8 desc[UR20][R14.64+0x1], R5 ;  /* 0x000001050e009986 */ /* 0x0001e2000c101114 */
[----:B------:R-:W-:Y:S01]  /*4cd0*/  ISETP.GE.AND P1, PT, R26, 0x12, PT ;  /* 0x000000121a00780c */ /* 0x000fe20003f26270 */
[----:B------:R-:W-:Y:S01]  /*4ce0*/  FMUL R70, R70, R13 ;  /* 0x0000000d46467220 */ /* 0x000fe20000400000 */
[----:B------:R-:W-:Y:S01]  /*4cf0*/  F2FP.SATFINITE.E4M3.F32.PACK_AB_MERGE_C R75, RZ, R75, RZ ;  /* 0x0000004bff4b723e */ /* 0x000fe200048070ff */
[----:B------:R-:W-:Y:S01]  /*4d00*/  @!P3 STG.E.U8 desc[UR20][R18.64+0x8], R79 ;  /* 0x0000084f1200b986 */ /* 0x000fe2000c101114 */
[----:B------:R-:W-:Y:S01]  /*4d10*/  ISETP.GE.AND P3, PT, R26, 0x11, PT ;  /* 0x000000111a00780c */ /* 0x000fe20003f66270 */
[----:B------:R-:W-:Y:S01]  /*4d20*/  FMUL R68, R68, R13 ;  /* 0x0000000d44447220 */ /* 0x000fe20000400000 */
[----:B------:R-:W-:Y:S01]  /*4d30*/  F2FP.SATFINITE.E4M3.F32.PACK_AB_MERGE_C R73, RZ, R73, RZ ;  /* 0x00000049ff49723e */ /* 0x000fe200048070ff */
[----:B------:R1:W-:Y:S01]  /*4d40*/  @!P6 STG.E.U8 desc[UR20][R18.64+0x9], R25 ;  /* 0x000009191200e986 */ /* 0x0003e2000c101114 */
[C---:B------:R-:W-:Y:S01]  /*4d50*/  ISETP.LT.OR P6, PT, R6.reuse, 0x1, !P1 ;  /* 0x000000010600780c */ /* 0x040fe20004fc1670 */
[-C--:B------:R-:W-:Y:S01]  /*4d60*/  FMUL R67, R67, R13.reuse ;  /* 0x0000000d43437220 */ /* 0x080fe20000400000 */
[C---:B------:R-:W-:Y:S01]  /*4d70*/  ISETP.LT.OR P1, PT, R6.reuse, 0x9, !P1 ;  /* 0x000000090600780c */ /* 0x040fe20004f21670 */
[----:B------:R-:W-:Y:S01]  /*4d80*/  @!P5 STG.E.U8 desc[UR20][R14.64+0x8], R77 ;  /* 0x0000084d0e00d986 */ /* 0x000fe2000c101114 */
[C---:B------:R-:W-:Y:S01]  /*4d90*/  ISETP.LT.OR P5, PT, R6.reuse, 0x1, !P3 ;  /* 0x000000010600780c */ /* 0x040fe20005fa1670 */
[-C--:B------:R-:W-:Y:S01]  /*4da0*/  FMUL R65, R65, R13.reuse ;  /* 0x0000000d41417220 */ /* 0x080fe20000400000 */
[----:B------:R-:W-:Y:S01]  /*4db0*/  ISETP.LT.OR P3, PT, R6, 0x9, !P3 ;  /* 0x000000090600780c */ /* 0x000fe20005f61670 */
[-C--:B------:R-:W-:Y:S01]  /*4dc0*/  FMUL R66, R66, R13.reuse ;  /* 0x0000000d42427220 */ /* 0x080fe20000400000 */
[----:B0-----:R-:W-:Y:S01]  /*4dd0*/  F2FP.SATFINITE.E4M3.F32.PACK_AB_MERGE_C R5, RZ, R78, RZ ;  /* 0x0000004eff05723e */ /* 0x001fe200048070ff */
[----:B------:R-:W-:Y:S01]  /*4de0*/  FMUL R64, R64, R13 ;  /* 0x0000000d40407220 */ /* 0x000fe20000400000 */
[----:B------:R-:W-:Y:S01]  /*4df0*/  F2FP.SATFINITE.E4M3.F32.PACK_AB_MERGE_C R71, RZ, R71, RZ ;  /* 0x00000047ff47723e */ /* 0x000fe200048070ff */
[-C--:B------:R-:W-:Y:S01]  /*4e00*/  FMUL R63, R63, R13.reuse ;  /* 0x0000000d3f3f7220 */ /* 0x080fe20000400000 */
[----:B-1----:R-:W-:Y:S01]  /*4e10*/  F2FP.SATFINITE.E4M3.F32.PACK_AB_MERGE_C R25, RZ, R76, RZ ;  /* 0x0000004cff19723e */ /* 0x002fe200048070ff */
[----:B------:R0:W-:Y:S01]  /*4e20*/  @!P2 STG.E.U8 desc[UR20][R14.64+0x9], R5 ;  /* 0x000009050e00a986 */ /* 0x0001e2000c101114 */
[C---:B------:R-:W-:Y:S01]  /*4e30*/  ISETP.GE.AND P2, PT, R26.reuse, 0x1a, PT ;  /* 0x0000001a1a00780c */ /* 0x040fe20003f46270 */
        /* <DEDUP_REMOVED lines=29> */
[----:B------:R-:W-:Y:S01]  /*5010*/  ISETP.LT.OR P6, PT, R6, 0x1, !P3 ;  /* 0x000000010600780c */ /* 0x000fe20005fc1670 */
[----:B------:R-:W-:Y:S01]  /*5020*/  FMUL R22, R22, R13 ;  /* 0x0000000d16167220 */ /* 0x000fe20000400000 */
[C---:B------:R-:W-:Y:S01]  /*5030*/  ISETP.LT.OR P3, PT, R6.reuse, 0x9, !P3 ;  /* 0x000000090600780c */ /* 0x040fe20005f61670 */
[----:B------:R-:W-:Y:S01]  /*5040*/  @!P5 STG.E.U8 desc[UR20][R14.64+0x18], R69 ;  /* 0x000018450e00d986 */ /* 0x000fe2000c101114 */
[----:B------:R-:W-:-:S02]  /*5050*/  ISETP.LT.OR P5, PT, R6, 0x1, !P1 ;  /* 0x000000010600780c */ /* 0x000fc40004fa1670 */
[----:B0-----:R-:W-:Y:S02]  /*5060*/  F2FP.SATFINITE.E4M3.F32.PACK_AB_MERGE_C R5, RZ, R70, RZ ;  /* 0x00000046ff05723e */ /* 0x001fe400048070ff */
[----:B------:R-:W-:Y:S02]  /*5070*/  ISETP.LT.OR P1, PT, R6, 0x9, !P1 ;  /* 0x000000090600780c */ /* 0x000fe40004f21670 */
[----:B------:R-:W-:Y:S01]  /*5080*/  F2FP.SATFINITE.E4M3.F32.PACK_AB_MERGE_C R59, RZ, R59, RZ ;  /* 0x0000003bff3b723e */ /* 0x000fe200048070ff */
[----:B------:R0:W-:Y:S01]  /*5090*/  @!P2 STG.E.U8 desc[UR20][R14.64+0x19], R5 ;  /* 0x000019050e00a986 */ /* 0x0001e2000c101114 */
[----:B-1----:R-:W-:Y:S02]  /*50a0*/  F2FP.SATFINITE.E4M3.F32.PACK_AB_MERGE_C R25, RZ, R68, RZ ;  /* 0x00000044ff19723e */ /* 0x002fe400048070ff */
[----:B------:R-:W-:Y:S01]  /*50b0*/  ISETP.GE.AND P2, PT, R26, 0x2a, PT ;  /* 0x0000002a1a00780c */ /* 0x000fe20003f46270 */
[----:B------:R-:W-:Y:S01]  /*50c0*/  @!P6 STG.E.U8 desc[UR20][R18.64+0x20], R67 ;  /* 0x000020431200e986 */ /* 0x000fe2000c101114 */
[----:B------:R-:W-:-:S02]  /*50d0*/  F2FP.SATFINITE.E4M3.F32.PACK_AB_MERGE_C R57, RZ, R57, RZ ;  /* 0x00000039ff39723e */ /* 0x000fc400048070ff */
[----:B------:R-:W-:Y:S01]  /*50e0*/  F2FP.SATFINITE.E4M3.F32.PACK_AB_MERGE_C R23, RZ, R23, RZ ;  /* 0x00000017ff17723e */ /* 0x000fe200048070ff */
[----:B------:R1:W-:Y:S01]  /*50f0*/  @!P5 STG.E.U8 desc[UR20][R18.64+0x21], R25 ;  /* 0x000021191200d986 */ /* 0x0003e2000c101114 */
[----:B------:R-:W-:Y:S02]  /*5100*/  ISETP.GE.AND P5, PT, R26, 0x29, PT ;  /* 0x000000291a00780c */ /* 0x000fe40003fa6270 */
[----:B------:R-:W-:Y:S01]  /*5110*/  F2FP.SATFINITE.E4M3.F32.PACK_AB_MERGE_C R21, RZ, R21, RZ ;  /* 0x00000015ff15723e */ /* 0x000fe200048070ff */
[----:B------:R-:W-:Y:S01]  /*5120*/  @!P3 STG.E.U8 desc[UR20][R14.64+0x20], R65 ;  /* 0x000020410e00b986 */ /* 0x000fe2000c101114 */
[C---:B------:R-:W-:Y:S02]  /*5130*/  ISETP.LT.OR P3, PT, R6.reuse, 0x1, !P2 ;  /* 0x000000010600780c */ /* 0x040fe40005761670 */
[C---:B------:R-:W-:Y:S02]  /*5140*/  ISETP.LT.OR P6, PT, R6.reuse, 0x1, !P5 ;  /* 0x000000010600780c */ /* 0x040fe40006fc1670 */
[----:B------:R-:W-:-:S02]  /*5150*/  ISETP.LT.OR P5, PT, R6, 0x9, !P5 ;  /* 0x000000090600780c */ /* 0x000fc40006fa1670 */
[----:B0-----:R-:W-:Y:S02]  /*5160*/  F2FP.SATFINITE.E4M3.F32.PACK_AB_MERGE_C R5, RZ, R66, RZ ;  /* 0x00000042ff05723e */ /* 0x001fe400048070ff */
[----:B-1----:R-:W-:Y:S02]  /*5170*/  F2FP.SATFINITE.E4M3.F32.PACK_AB_MERGE_C R25, RZ, R64, RZ ;  /* 0x00000040ff19723e */ /* 0x002fe400048070ff */
[----:B------:R-:W-:Y:S01]  /*5180*/  ISETP.LT.OR P2, PT, R6, 0x9, !P2 ;  /* 0x000000090600780c */ /* 0x000fe20005741670 */
[----:B------:R0:W-:Y:S01]  /*5190*/  @!P1 STG.E.U8 desc[UR20][R14.64+0x21], R5 ;  /* 0x000021050e009986 */ /* 0x0001e2000c101114 */
[C---:B------:R-:W-:Y:S02]  /*51a0*/  ISETP.GE.AND P1, PT, R26.reuse, 0x31, PT ;  /* 0x000000311a00780c */ /* 0x040fe40003f26270 */
[----:B------:R-:W-:Y:S01]  /*51b0*/  F2FP.SATFINITE.E4M3.F32.PACK_AB_MERGE_C R27, RZ, R22, RZ ;  /* 0x00000016ff1b723e */ /* 0x000fe200048070ff */
[----:B------:R1:W-:Y:S01]  /*51c0*/  @!P3 STG.E.U8 desc[UR20][R18.64+0x29], R25 ;  /* 0x000029191200b986 */ /* 0x0003e2000c101114 */
[----:B------:R-:W-:-:S03]  /*51d0*/  ISETP.GE.AND P3, PT, R26, 0x32, PT ;  /* 0x000000321a00780c */ /* 0x000fc60003f66270 */
[----:B------:R-:W-:Y:S01]  /*51e0*/  @!P6 STG.E.U8 desc[UR20][R18.64+0x28], R63 ;  /* 0x0000283f1200e986 */ /* 0x000fe2000c101114 */
[C---:B------:R-:W-:Y:S02]  /*51f0*/  ISETP.LT.OR P6, PT, R6.reuse, 0x1, !P1 ;  /* 0x000000010600780c */ /* 0x040fe40004fc1670 */
[C---:B------:R-:W-:Y:S01]  /*5200*/  ISETP.LT.OR P1, PT, R6.reuse, 0x9, !P1 ;  /* 0x000000090600780c */ /* 0x040fe20004f21670 */
[----:B------:R-:W-:Y:S01]  /*5210*/  @!P5 STG.E.U8 desc[UR20][R14.64+0x28], R61 ;  /* 0x0000283d0e00d986 */ /* 0x000fe2000c101114 */
[C---:B------:R-:W-:Y:S02]  /*5220*/  ISETP.LT.OR P5, PT, R6.reuse, 0x1, !P3 ;  /* 0x000000010600780c */ /* 0x040fe40005fa1670 */
[----:B0-----:R-:W-:Y:S02]  /*5230*/  F2FP.SATFINITE.E4M3.F32.PACK_AB_MERGE_C R5, RZ, R62, RZ ;  /* 0x0000003eff05723e */ /* 0x001fe400048070ff */
[----:B-1----:R-:W-:Y:S02]  /*5240*/  F2FP.SATFINITE.E4M3.F32.PACK_AB_MERGE_C R25, RZ, R60, RZ ;  /* 0x0000003cff19723e */ /* 0x002fe400048070ff */
[----:B------:R-:W-:Y:S01]  /*5250*/  ISETP.LT.OR P3, PT, R6, 0x9, !P3 ;  /* 0x000000090600780c */ /* 0x000fe20005f61670 */
[----:B------:R0:W-:Y:S01]  /*5260*/  @!P2 STG.E.U8 desc[UR20][R14.64+0x29], R5 ;  /* 0x000029050e00a986 */ /* 0x0001e2000c101114 */
[----:B------:R-:W-:-:S03]  /*5270*/  ISETP.GE.AND P2, PT, R26, 0x39, PT ;  /* 0x000000391a00780c */ /* 0x000fc60003f46270 */
[----:B------:R-:W-:Y:S01]  /*5280*/  @!P6 STG.E.U8 desc[UR20][R18.64+0x30], R59 ;  /* 0x0000303b1200e986 */ /* 0x000fe2000c101114 */
[----:B------:R-:W-:-:S03]  /*5290*/  ISETP.GE.AND P6, PT, R26, 0x3a, PT ;  /* 0x0000003a1a00780c */ /* 0x000fc60003fc6270 */
[----:B------:R1:W-:Y:S01]  /*52a0*/  @!P5 STG.E.U8 desc[UR20][R18.64+0x31], R25 ;  /* 0x000031191200d986 */ /* 0x0003e2000c101114 */
[C---:B------:R-:W-:Y:S02]  /*52b0*/  ISETP.LT.OR P5, PT, R6.reuse, 0x1, !P6 ;  /* 0x000000010600780c */ /* 0x040fe400077a1670 */
[C---:B------:R-:W-:Y:S01]  /*52c0*/  ISETP.LT.OR P6, PT, R6.reuse, 0x9, !P6 ;  /* 0x000000090600780c */ /* 0x040fe200077c1670 */
[----:B------:R2:W-:Y:S01]  /*52d0*/  @!P1 STG.E.U8 desc[UR20][R14.64+0x30], R57 ;  /* 0x000030390e009986 */ /* 0x0005e2000c101114 */
[C---:B------:R-:W-:Y:S02]  /*52e0*/  ISETP.LT.OR P1, PT, R6.reuse, 0x1, !P2 ;  /* 0x000000010600780c */ /* 0x040fe40005721670 */
[----:B------:R-:W-:Y:S02]  /*52f0*/  ISETP.LT.OR P2, PT, R6, 0x9, !P2 ;  /* 0x000000090600780c */ /* 0x000fe40005741670 */
[----:B0-----:R-:W-:Y:S02]  /*5300*/  F2FP.SATFINITE.E4M3.F32.PACK_AB_MERGE_C R5, RZ, R58, RZ ;  /* 0x0000003aff05723e */ /* 0x001fe400048070ff */
[----:B-1----:R-:W-:-:S03]  /*5310*/  F2FP.SATFINITE.E4M3.F32.PACK_AB_MERGE_C R25, RZ, R56, RZ ;  /* 0x00000038ff19723e */ /* 0x002fc600048070ff */
[----:B------:R2:W-:Y:S04]  /*5320*/  @!P3 STG.E.U8 desc[UR20][R14.64+0x31], R5 ;  /* 0x000031050e00b986 */ /* 0x0005e8000c101114 */
[----:B------:R2:W-:Y:S04]  /*5330*/  @!P1 STG.E.U8 desc[UR20][R18.64+0x38], R23 ;  /* 0x0000381712009986 */ /* 0x0005e8000c101114 */
[----:B------:R2:W-:Y:S04]  /*5340*/  @!P5 STG.E.U8 desc[UR20][R18.64+0x39], R25 ;  /* 0x000039191200d986 */ /* 0x0005e8000c101114 */
[----:B------:R2:W-:Y:S04]  /*5350*/  @!P2 STG.E.U8 desc[UR20][R14.64+0x38], R21 ;  /* 0x000038150e00a986 */ /* 0x0005e8000c101114 */
[----:B------:R2:W-:Y:S02]  /*5360*/  @!P6 STG.E.U8 desc[UR20][R14.64+0x39], R27 ;  /* 0x0000391b0e00e986 */ /* 0x0005e4000c101114 */
.L_x_106:
[----:B------:R-:W-:Y:S05]  /*5370*/  BSYNC B0 ;  /* 0x0000000000007941 */ /* 0x000fea0003800000 */
.L_x_40:
[C---:B------:R-:W-:Y:S01]  /*5380*/  LEA R2, P1, R8.reuse, R2, 0x1 ;  /* 0x0000000208027211 */ /* 0x040fe200078208ff */
[----:B------:R-:W-:Y:S01]  /*5390*/  ULDC.64 UR6, c[0x0][0x650] ;  /* 0x0001940000067ab9 */ /* 0x000fe20000000a00 */
[----:B-----5:R-:W-:Y:S01]  /*53a0*/  IMAD.U32 R4, RZ, RZ, UR16 ;  /* 0x00000010ff047e24 */ /* 0x020fe2000f8e00ff */
[----:B012---:R-:W-:Y:S01]  /*53b0*/  PRMT R14, RZ, 0x7610, R14 ;  /* 0x00007610ff0e7816 */ /* 0x007fe2000000000e */
[----:B------:R-:W-:Y:S01]  /*53c0*/  IMAD.MOV.U32 R6, RZ, RZ, -0x1 ;  /* 0xffffffffff067424 */ /* 0x000fe200078e00ff */
[----:B------:R-:W-:Y:S01]  /*53d0*/  LEA.HI.X R3, R8, R3, R0, 0x1, P1 ;  /* 0x0000000308037211 */ /* 0x000fe200008f0c00 */
[----:B------:R0:W-:Y:S01]  /*53e0*/  SYNCS.ARRIVE.TRANS64.A1T0 RZ, [R4+UR23], RZ ;  /* 0x000000ff04ff79a7 */ /* 0x0001e20008100017 */
[----:B------:R-:W-:Y:S01]  /*53f0*/  ISETP.GE.U32.AND P1, PT, R2, UR6, PT ;  /* 0x0000000602007c0c */ /* 0x000fe2000bf26070 */
[----:B------:R-:W-:-:S03]  /*5400*/  IMAD.MOV.U32 R5, RZ, RZ, -0x1 ;  /* 0xffffffffff057424 */ /* 0x000fc600078e00ff */
[----:B------:R-:W-:Y:S01]  /*5410*/  ISETP.GE.U32.AND.EX P1, PT, R3, UR7, PT, P1 ;  /* 0x0000000703007c0c */ /* 0x000fe2000bf26110 */
[----:B0-----:R-:W-:-:S12]  /*5420*/  IMAD.MOV.U32 R4, RZ, RZ, -0x1 ;  /* 0xffffffffff047424 */ /* 0x001fd800078e00ff */
[----:B------:R-:W-:Y:S05]  /*5430*/  @P1 BRA `(.L_x_107) ;  /* 0x0000000400601947 */ /* 0x000fea0003800000 */
[----:B------:R-:W0:Y:S01]  /*5440*/  S2R R26, SR_CTAID.X ;  /* 0x00000000001a7919 */ /* 0x000e220000002500 */
[----:B------:R-:W1:Y:S01]  /*5450*/  LDC.64 R22, c[0x0][0x628] ;  /* 0x00018a00ff167b82 */ /* 0x000e620000000a00 */
[----:B------:R-:W-:Y:S01]  /*5460*/  ULDC UR6, c[0x0][0x150] ;  /* 0x0000540000067ab9 */ /* 0x000fe20000000800 */
[----:B------:R-:W-:Y:S01]  /*5470*/  IMAD.MOV.U32 R18, RZ, RZ, R2 ;  /* 0x000000ffff127224 */ /* 0x000fe200078e0002 */
[----:B------:R-:W2:Y:S01]  /*5480*/  S2R R28, SR_CTAID.Y ;  /* 0x00000000001c7919 */ /* 0x000ea20000002600 */
[----:B------:R-:W-:-:S04]  /*5490*/  IMAD.MOV.U32 R19, RZ, RZ, R3 ;  /* 0x000000ffff137224 */ /* 0x000fc800078e0003 */
[----:B------:R-:W2:Y:S08]  /*54a0*/  LDC R29, c[0x0][0x144] ;  /* 0x00005100ff1d7b82 */ /* 0x000eb00000000800 */
[----:B------:R-:W2:Y:S08]  /*54b0*/  LDC R6, c[0x0][0x630] ;  /* 0x00018c00ff067b82 */ /* 0x000eb00000000800 */
[----:B---34-:R-:W3:Y:S01]  /*54c0*/  LDC.64 R24, c[0x0][0x620] ;  /* 0x00018800ff187b82 */ /* 0x018ee20000000a00 */
[----:B-1----:R-:W-:-:S04]  /*54d0*/  ISETP.NE.U32.AND P1, PT, R22, RZ, PT ;  /* 0x000000ff1600720c */ /* 0x002fc80003f25070 */
[----:B------:R-:W-:Y:S02]  /*54e0*/  ISETP.NE.AND.EX P1, PT, R23, RZ, PT, P1 ;  /* 0x000000ff1700720c */ /* 0x000fe40003f25310 */
[----:B0-----:R-:W-:-:S05]  /*54f0*/  I2FP.F32.U32 R4, R26 ;  /* 0x0000001a00047245 */ /* 0x001fca0000201000 */
[----:B------:R-:W-:-:S04]  /*5500*/  FMUL R4, R4, UR6 ;  /* 0x0000000604047c20 */ /* 0x000fc80008400000 */
[----:B------:R0:W1:Y:S02]  /*5510*/  F2I.U32.TRUNC.NTZ R27, R4 ;  /* 0x00000004001b7305 */ /* 0x000064000020f000 */
[----:B--2---:R-:W-:Y:S05]  /*5520*/  @!P1 BRA `(.L_x_108) ;  /* 0x0000000000289947 */ /* 0x004fea0003800000 */
[----:B------:R-:W2:Y:S02]  /*5530*/  LDC R5, c[0x0][0x634] ;  /* 0x00018d00ff057b82 */ /* 0x000ea40000000800 */
[----:B--2---:R-:W-:-:S05]  /*5540*/  IADD3 R19, P1, R2, R5, RZ ;  /* 0x0000000502137210 */ /* 0x004fca0007f3e0ff */
[----:B------:R-:W-:-:S04]  /*5550*/  IMAD.X R21, RZ, RZ, R3, P1 ;  /* 0x000000ffff157224 */ /* 0x000fc800008e0603 */
[----:B0-----:R-:W-:-:S04]  /*5560*/  IMAD.WIDE.U32 R4, R21, R22, RZ ;  /* 0x0000001615047225 */ /* 0x001fc800078e00ff */
[----:B------:R-:W-:-:S04]  /*5570*/  IMAD.WIDE.U32 R14, P1, R19, R23, R4 ;  /* 0x00000017130e7225 */ /* 0x000fc80007820004 */
[----:B------:R-:W-:-:S04]  /*5580*/  IMAD.WIDE.U32 R4, R19, R22, RZ ;  /* 0x0000001613047225 */ /* 0x000fc800078e00ff */
[----:B------:R-:W-:Y:S01]  /*5590*/  IMAD.X R19, RZ, RZ, RZ, P1 ;  /* 0x000000ffff137224 */ /* 0x000fe200008e06ff */
[----:B------:R-:W-:Y:S01]  /*55a0*/  IADD3 RZ, P1, R5, R14, RZ ;  /* 0x0000000e05ff7210 */ /* 0x000fe20007f3e0ff */
[----:B------:R-:W-:-:S04]  /*55b0*/  IMAD.MOV.U32 R18, RZ, RZ, R15 ;  /* 0x000000ffff127224 */ /* 0x000fc800078e000f */
[----:B------:R-:W-:-:S08]  /*55c0*/  IMAD.WIDE.U32.X R18, R21, R23, R18, P1 ;  /* 0x0000001715127225 */ /* 0x000fd000008e0412 */
.L_x_108:
[-CC-:B------:R-:W-:Y:S01]  /*55d0*/  SHF.R.U64 R23, R18, R6.reuse, R19.reuse ;  /* 0x0000000612177219 */ /* 0x180fe20000001213 */
[----:B------:R-:W2:Y:S01]  /*55e0*/  LDC.64 R32, c[0x0][0x640] ;  /* 0x00019000ff207b82 */ /* 0x000ea20000000a00 */
[----:B0-----:R-:W-:Y:S01]  /*55f0*/  SHF.R.U32.HI R4, RZ, R6, R19 ;  /* 0x00000006ff047219 */ /* 0x001fe20000011613 */
[----:B-1----:R-:W-:Y:S01]  /*5600*/  IMAD.MOV R27, RZ, RZ, -R27 ;  /* 0x000000ffff1b7224 */ /* 0x002fe200078e0a1b */
[----:B------:R-:W-:Y:S01]  /*5610*/  IADD3 R15, P1, RZ, -R23, RZ ;  /* 0x80000017ff0f7210 */ /* 0x000fe20007f3e0ff */
[----:B------:R-:W-:Y:S01]  /*5620*/  ULDC UR6, c[0x0][0x154] ;  /* 0x0000550000067ab9 */ /* 0x000fe20000000800 */
[----:B------:R-:W-:Y:S02]  /*5630*/  IMAD.MOV.U32 R19, RZ, RZ, 0x1 ;  /* 0x00000001ff137424 */ /* 0x000fe400078e00ff */
[----:B------:R-:W-:Y:S01]  /*5640*/  IMAD R29, R29, R27, R26 ;  /* 0x0000001b1d1d7224 */ /* 0x000fe200078e021a */
[----:B------:R-:W0:Y:S01]  /*5650*/  LDC R14, c[0x0][0x618] ;  /* 0x00018600ff0e7b82 */ /* 0x000e220000000800 */
[----:B------:R-:W-:-:S04]  /*5660*/  IMAD.X R5, RZ, RZ, ~R4, P1 ;  /* 0x000000ffff057224 */ /* 0x000fc800008e0e04 */
[-C--:B---3--:R-:W-:Y:S02]  /*5670*/  IMAD R6, R5, R24.reuse, RZ ;  /* 0x0000001805067224 */ /* 0x088fe400078e02ff */
[C---:B------:R-:W-:Y:S01]  /*5680*/  IMAD.WIDE.U32 R4, R15.reuse, R24, R2 ;  /* 0x000000180f047225 */ /* 0x040fe200078e0002 */
[----:B------:R-:W1:Y:S03]  /*5690*/  LDC R18, c[0x0][0x608] ;  /* 0x00018200ff127b82 */ /* 0x000e660000000800 */
[----:B------:R-:W-:Y:S01]  /*56a0*/  IMAD R15, R15, R25, R6 ;  /* 0x000000190f0f7224 */ /* 0x000fe200078e0206 */
[----:B------:R-:W-:-:S03]  /*56b0*/  I2FP.F32.U32 R6, R28 ;  /* 0x0000001c00067245 */ /* 0x000fc60000201000 */
[----:B------:R-:W-:Y:S01]  /*56c0*/  IMAD.IADD R5, R5, 0x1, R15 ;  /* 0x0000000105057824 */ /* 0x000fe200078e020f */
[----:B------:R-:W3:Y:S01]  /*56d0*/  LDC R30, c[0x0][0x658] ;  /* 0x00019600ff1e7b82 */ /* 0x000ee20000000800 */
[----:B--2---:R-:W-:Y:S01]  /*56e0*/  ISETP.NE.U32.AND P1, PT, R32, RZ, PT ;  /* 0x000000ff2000720c */ /* 0x004fe20003f25070 */
[----:B------:R-:W-:-:S03]  /*56f0*/  IMAD.MOV.U32 R15, RZ, RZ, -0x1 ;  /* 0xffffffffff0f7424 */ /* 0x000fc600078e00ff */
[----:B------:R-:W-:-:S03]  /*5700*/  ISETP.NE.AND.EX P1, PT, R33, RZ, PT, P1 ;  /* 0x000000ff2100720c */ /* 0x000fc60003f25310 */
[----:B------:R-:W2:Y:S01]  /*5710*/  LDC R27, c[0x0][0x148] ;  /* 0x00005200ff1b7b82 */ /* 0x000ea20000000800 */
[-CC-:B0-----:R-:W-:Y:S02]  /*5720*/  SHF.R.U64 R22, R4, R14.reuse, R5.reuse ;  /* 0x0000000e04167219 */ /* 0x181fe40000001205 */
[----:B------:R-:W-:Y:S01]  /*5730*/  SHF.R.U32.HI R5, RZ, R14, R5 ;  /* 0x0000000eff057219 */ /* 0x000fe20000011605 */
[----:B------:R-:W-:-:S04]  /*5740*/  FMUL R14, R6, UR6 ;  /* 0x00000006060e7c20 */ /* 0x000fc80008400000 */
[----:B------:R-:W0:Y:S01]  /*5750*/  LDC R26, c[0x0][0x600] ;  /* 0x00018000ff1a7b82 */ /* 0x000e220000000800 */
[----:B------:R4:W0:Y:S01]  /*5760*/  F2I.U32.TRUNC.NTZ R25, R14 ;  /* 0x0000000e00197305 */ /* 0x000822000020f000 */
[-CC-:B-1----:R-:W-:Y:S02]  /*5770*/  SHF.R.U64 R6, R22, R18.reuse, R5.reuse ;  /* 0x0000001216067219 */ /* 0x182fe40000001205 */
[----:B------:R-:W-:-:S04]  /*5780*/  SHF.R.U32.HI R5, RZ, R18, R5 ;  /* 0x00000012ff057219 */ /* 0x000fc80000011605 */
[----:B------:R-:W1:Y:S01]  /*5790*/  LDC R34, c[0x0][0x648] ;  /* 0x00019200ff227b82 */ /* 0x000e620000000800 */
[-CC-:B---3--:R-:W-:Y:S02]  /*57a0*/  SHF.R.U64 R24, R6, R30.reuse, R5.reuse ;  /* 0x0000001e06187219 */ /* 0x188fe40000001205 */
[-C--:B------:R-:W-:Y:S02]  /*57b0*/  SHF.L.U32 R15, R15, R30.reuse, RZ ;  /* 0x0000001e0f0f7219 */ /* 0x080fe400000006ff */
[-C--:B------:R-:W-:Y:S01]  /*57c0*/  SHF.R.U32.HI R5, RZ, R30.reuse, R5 ;  /* 0x0000001eff057219 */ /* 0x080fe20000011605 */
[----:B------:R-:W-:Y:S01]  /*57d0*/  IMAD.MOV.U32 R4, RZ, RZ, R24 ;  /* 0x000000ffff047224 */ /* 0x000fe200078e0018 */
[----:B------:R-:W-:Y:S01]  /*57e0*/  SHF.L.U32 R30, R19, R30, RZ ;  /* 0x0000001e131e7219 */ /* 0x000fe200000006ff */
[----:B------:R-:W3:Y:S01]  /*57f0*/  LDC R35, c[0x0][0x638] ;  /* 0x00018e00ff237b82 */ /* 0x000ee20000000800 */
[----:B------:R-:W-:-:S07]  /*5800*/  LOP3.LUT R31, RZ, R15, RZ, 0x33, !PT ;  /* 0x0000000fff1f7212 */ /* 0x000fce00078e33ff */
[----:B------:R-:W0:Y:S01]  /*5810*/  LDC R36, c[0x0][0x610] ;  /* 0x00018400ff247b82 */ /* 0x000e220000000800 */
[----:B----4-:R-:W-:Y:S05]  /*5820*/  @!P1 BRA `(.L_x_109) ;  /* 0x0000000000289947 */ /* 0x010fea0003800000 */
        /* <DEDUP_REMOVED lines=10> */
.L_x_109:
[----:B-1----:R-:W-:Y:S01]  /*58d0*/  SHF.R.U64 R4, R4, R34, R5 ;  /* 0x0000002204047219 */ /* 0x002fe20000001205 */
[----:B0-----:R-:W-:Y:S01]  /*58e0*/  VIADD R19, R26, 0xffffffff ;  /* 0xffffffff1a137836 */ /* 0x001fe20000000000 */
[----:B------:R-:W-:Y:S01]  /*58f0*/  LOP3.LUT R15, R6, R31, RZ, 0xc0, !PT ;  /* 0x0000001f060f7212 */ /* 0x000fe200078ec0ff */
[----:B------:R-:W-:Y:S02]  /*5900*/  IMAD.MOV R25, RZ, RZ, -R25 ;  /* 0x000000ffff197224 */ /* 0x000fe400078e0a19 */
[----:B------:R-:W-:Y:S02]  /*5910*/  IMAD.MOV R5, RZ, RZ, -R4 ;  /* 0x000000ffff057224 */ /* 0x000fe400078e0a04 */
[----:B------:R-:W-:Y:S01]  /*5920*/  IMAD R6, R30, R4, R15 ;  /* 0x000000041e067224 */ /* 0x000fe200078e020f */
[----:B------:R-:W-:Y:S01]  /*5930*/  LOP3.LUT R15, R22, R19, RZ, 0xc0, !PT ;  /* 0x00000013160f7212 */ /* 0x000fe200078ec0ff */
[----:B--2---:R-:W-:Y:S02]  /*5940*/  @P4 IMAD R29, R27, R25, R28 ;  /* 0x000000191b1d4224 */ /* 0x004fe400078e021c */
[----:B---3--:R-:W-:-:S02]  /*5950*/  IMAD R4, R5, R35, R24 ;  /* 0x0000002305047224 */ /* 0x008fc400078e0218 */
[----:B------:R-:W-:Y:S02]  /*5960*/  IMAD R6, R6, R36, R29 ;  /* 0x0000002406067224 */ /* 0x000fe400078e021d */
[----:B------:R-:W-:Y:S02]  /*5970*/  IMAD R5, R4, R26, R15 ;  /* 0x0000001a04057224 */ /* 0x000fe400078e020f */
[----:B------:R-:W-:-:S03]  /*5980*/  IMAD.MOV.U32 R14, RZ, RZ, 0x1 ;  /* 0x00000001ff0e7424 */ /* 0x000fc600078e00ff */
[----:B------:R-:W-:Y:S02]  /*5990*/  SEL R4, R5, R6, !P4 ;  /* 0x0000000605047207 */ /* 0x000fe40006000000 */
[----:B------:R-:W-:Y:S01]  /*59a0*/  SEL R6, R6, R5, !P4 ;  /* 0x0000000506067207 */ /* 0x000fe20006000000 */
[----:B------:R-:W-:-:S07]  /*59b0*/  IMAD.MOV.U32 R5, RZ, RZ, R23 ;  /* 0x000000ffff057224 */ /* 0x000fce00078e0017 */
.L_x_107:
[----:B------:R-:W-:Y:S02]  /*59c0*/  LOP3.LUT P1, RZ, R14, 0xff, RZ, 0xc0, !PT ;  /* 0x000000ff0eff7812 */ /* 0x000fe4000782c0ff */
[----:B------:R-:W-:-:S11]  /*59d0*/  LOP3.LUT R86, R86, 0x1, RZ, 0x3c, !PT ;  /* 0x0000000156567812 */ /* 0x000fd600078e3cff */
[----:B------:R-:W-:Y:S05]  /*59e0*/  @P1 BRA `(.L_x_110) ;  /* 0xffffffbc00d81947 */ /* 0x000fea000383ffff */
[----:B------:R-:W-:Y:S05]  /*59f0*/  EXIT ;  /* 0x000000000000794d */ /* 0x000fea0003800000 */
.L_x_18:
[----:B------:R-:W-:-:S08]  /*5a00*/  ISETP.NE.AND P0, PT, R22, RZ, PT ;  /* 0x000000ff1600720c */ /* 0x000fd00003f05270 */
[----:B--2-45:R-:W0:-:S00]  /*5a10*/  USETMAXREG.DEALLOC.CTAPOOL 0x28 ;  /* 0x00000028000079c8 */ /* 0x034e0000080e0500 */
[----:B------:R-:W-:Y:S05]  /*5a20*/  @P0 EXIT ;  /* 0x000000000000094d */ /* 0x000fea0003800000 */
[----:B0-----:R-:W-:Y:S01]  /*5a30*/  LOP3.LUT P0, RZ, R17, 0xff, RZ, 0xc0, !PT ;  /* 0x000000ff11ff7812 */ /* 0x001fe2000780c0ff */
[----:B------:R-:W-:Y:S02]  /*5a40*/  IMAD.MOV.U32 R12, RZ, RZ, 0x1 ;  /* 0x00000001ff0c7424 */ /* 0x000fe400078e00ff */
[----:B------:R-:W-:-:S10]  /*5a50*/  IMAD.MOV.U32 R13, RZ, RZ, RZ ;  /* 0x000000ffff0d7224 */ /* 0x000fd400078e00ff */
[----:B------:R-:W-:Y:S05]  /*5a60*/  @!P0 BRA `(.L_x_111) ;  /* 0x0000000c001c8947 */ /* 0x000fea0003800000 */
[----:B------:R-:W0:Y:S01]  /*5a70*/  S2UR UR8, SR_CgaCtaId ;  /* 0x00000000000879c3 */ /* 0x000e220000008800 */
[----:B------:R-:W-:Y:S01]  /*5a80*/  LOP3.LUT P0, RZ, R11, 0x1f, RZ, 0xc0, !PT ;  /* 0x0000001f0bff7812 */ /* 0x000fe2000780c0ff */
[----:B------:R-:W-:Y:S01]  /*5a90*/  ULDC UR5, c[0x0][0x658] ;  /* 0x0001960000057ab9 */ /* 0x000fe20000000800 */
[----:B------:R-:W-:Y:S01]  /*5aa0*/  UMOV UR6, 0xffffffff ;  /* 0xffffffff00067882 */ /* 0x000fe20000000000 */
[----:B------:R-:W-:Y:S01]  /*5ab0*/  BSSY B0, `(.L_x_111) ;  /* 0x00000c2000007945 */ /* 0x000fe20003800000 */
[----:B------:R-:W-:Y:S01]  /*5ac0*/  USHF.L.U32 UR6, UR6, UR5, URZ ;  /* 0x0000000506067299 */ /* 0x000fe2000800063f */
[C---:B------:R-:W-:Y:S01]  /*5ad0*/  ISETP.NE.AND P2, PT, R10.reuse, RZ, PT ;  /* 0x000000ff0a00720c */ /* 0x040fe20003f45270 */
[----:B------:R-:W-:Y:S01]  /*5ae0*/  IMAD.MOV.U32 R15, RZ, RZ, 0x1 ;  /* 0x00000001ff0f7424 */ /* 0x000fe200078e00ff */
[----:B------:R-:W-:Y:S01]  /*5af0*/  ISETP.NE.OR P0, PT, R10, RZ, !P0 ;  /* 0x000000ff0a00720c */ /* 0x000fe20004705670 */
[----:B------:R-:W-:Y:S01]  /*5b00*/  IMAD.MOV.U32 R12, RZ, RZ, 0x1 ;  /* 0x00000001ff0c7424 */ /* 0x000fe200078e00ff */
[----:B------:R-:W-:Y:S01]  /*5b10*/  LOP3.LUT R14, R7, 0x2, RZ, 0xfc, !PT ;  /* 0x00000002070e7812 */ /* 0x000fe200078efcff */
[----:B------:R-:W-:Y:S01]  /*5b20*/  IMAD.MOV.U32 R13, RZ, RZ, RZ ;  /* 0x000000ffff0d7224 */ /* 0x000fe200078e00ff */
[----:B------:R-:W-:Y:S01]  /*5b30*/  ULDC UR4, c[0x0][0x600] ;  /* 0x0001800000047ab9 */ /* 0x000fe20000000800 */
[----:B------:R-:W-:Y:S01]  /*5b40*/  UMOV UR7, 0x1 ;  /* 0x0000000100077882 */ /* 0x000fe20000000000 */
[----:B------:R-:W-:-:S02]  /*5b50*/  UIADD3 UR22, UR13, 0x1, URZ ;  /* 0x000000010d167890 */ /* 0x000fc4000fffe03f */
[----:B------:R-:W-:Y:S02]  /*5b60*/  UIADD3 UR15, UR4, -0x1, URZ ;  /* 0xffffffff040f7890 */ /* 0x000fe4000fffe03f */
[----:B------:R-:W-:Y:S02]  /*5b70*/  USHF.L.U32 UR17, UR7, UR5, URZ ;  /* 0x0000000507117299 */ /* 0x000fe4000800063f */
[----:B------:R-:W-:Y:S01]  /*5b80*/  ULOP3.LUT UR16, URZ, UR6, URZ, 0x33, !UPT ;  /* 0x000000063f107292 */ /* 0x000fe2000f8e333f */
[----:B------:R-:W-:Y:S01]  /*5b90*/  ULDC.64 UR20, c[0x0][0x198] ;  /* 0x0000660000147ab9 */ /* 0x000fe20000000a00 */
[----:B0-----:R-:W-:-:S10]  /*5ba0*/  IMAD.U32 R17, RZ, RZ, UR8 ;  /* 0x00000008ff117e24 */ /* 0x001fd4000f8e00ff */
.L_x_123:
[----:B------:R-:W-:-:S03]  /*5bb0*/  UMOV UR4, 0xffffffff ;  /* 0xffffffff00047882 */ /* 0x000fc60000000000 */
[----:B------:R-:W-:Y:S05]  /*5bc0*/  BRA.DIV UR4, `(.L_x_112) ;  /* 0x0000001e04447947 */ /* 0x000fea000b800000 */
[----:B------:R-:W-:-:S13]  /*5bd0*/  ELECT P1, URZ, PT ;  /* 0x00000000003f782f */ /* 0x000fda0003820000 */
.L_x_160:
[----:B------:R-:W0:Y:S01]  /*5be0*/  LDC R10, c[0x0][0x28c] ;  /* 0x0000a300ff0a7b82 */ /* 0x000e220000000800 */
[----:B------:R-:W-:Y:S01]  /*5bf0*/  BSSY B1, `(.L_x_113) ;  /* 0x000003a000017945 */ /* 0x000fe20003800000 */
[----:B0-----:R-:W-:-:S13]  /*5c00*/  ISETP.LT.OR P1, PT, R10, 0x1, !P1 ;  /* 0x000000010a00780c */ /* 0x001fda0004f21670 */
[----:B------:R-:W-:Y:S05]  /*5c10*/  @P1 BRA `(.L_x_114) ;  /* 0x0000000000dc1947 */ /* 0x000fea0003800000 */
[----:B------:R-:W-:Y:S02]  /*5c20*/  IMAD R17, R6, 0x4, R17 ;  /* 0x0000000406117824 */ /* 0x000fe400078e0211 */
[----:B------:R-:W-:Y:S02]  /*5c30*/  IMAD.SHL.U32 R16, R4, 0x40, RZ ;  /* 0x0000004004107824 */ /* 0x000fe400078e00ff */
[----:B------:R-:W-:Y:S02]  /*5c40*/  IMAD.MOV.U32 R20, RZ, RZ, RZ ;  /* 0x000000ffff147224 */ /* 0x000fe400078e00ff */
[----:B------:R-:W-:Y:S02]  /*5c50*/  IMAD.U32 R22, RZ, RZ, UR22 ;  /* 0x00000016ff167e24 */ /* 0x000fe4000f8e00ff */
[----:B------:R-:W-:Y:S02]  /*5c60*/  IMAD.MOV.U32 R4, RZ, RZ, R12 ;  /* 0x000000ffff047224 */ /* 0x000fe400078e000c */
[----:B------:R-:W-:-:S02]  /*5c70*/  IMAD.MOV.U32 R6, RZ, RZ, R13 ;  /* 0x000000ffff067224 */ /* 0x000fc400078e000d */
[----:B------:R-:W-:-:S07]  /*5c80*/  IMAD.SHL.U32 R18, R17, 0x10, RZ ;  /* 0x0000001011127824 */ /* 0x000fce00078e00ff */
.L_x_118:
[----:B------:R-:W0:Y:S01]  /*5c90*/  S2UR UR4, SR_CgaCtaId ;  /* 0x00000000000479c3 */ /* 0x000e220000008800 */
[----:B------:R-:W-:-:S07]  /*5ca0*/  MOV R10, 0x400 ;  /* 0x00000400000a7802 */ /* 0x000fce0000000f00 */
[----:B------:R-:W1:Y:S01]  /*5cb0*/  @!P2 LDC R11, c[0x0][0x500] ;  /* 0x00014000ff0bab82 */ /* 0x000e620000000800 */
[----:B0-----:R-:W-:-:S05]  /*5cc0*/  IMAD.U32 R17, RZ, RZ, UR4 ;  /* 0x00000004ff117e24 */ /* 0x001fca000f8e00ff */
[----:B------:R-:W-:Y:S02]  /*5cd0*/  LEA R21, R17, R10, 0x18 ;  /* 0x0000000a11157211 */ /* 0x000fe400078ec0ff */
[----:B------:R-:W-:-:S03]  /*5ce0*/  SHF.L.U32 R10, R4, 0x1f, RZ ;  /* 0x0000001f040a7819 */ /* 0x000fc600000006ff */
[----:B------:R-:W-:-:S04]  /*5cf0*/  IMAD R19, R6, 0x8, R21 ;  /* 0x0000000806137824 */ /* 0x000fc800078e0215 */
[----:B------:R-:W0:Y:S02]  /*5d00*/  SYNCS.PHASECHK.TRANS64.TRYWAIT P1, [R19+URZ+0xe0], R10 ;  /* 0x0000e00a130075a7 */ /* 0x000e24000802017f */
[----:B01----:R-:W-:Y:S05]  /*5d10*/  @!P1 BRA `(.L_x_115) ;  /* 0x0000001c00109947 */ /* 0x003fea0003800000 */
.L_x_161:
[----:B0-----:R-:W-:Y:S01]  /*5d20*/  PRMT R10, R14, 0x9910, RZ ;  /* 0x000099100e0a7816 */ /* 0x001fe200000000ff */
[----:B------:R0:W-:Y:S03]  /*5d30*/  @!P2 SYNCS.ARRIVE.TRANS64 RZ, [R19+URZ], R11 ;  /* 0x0000000b13ffa9a7 */ /* 0x0001e6000800003f */
[----:B------:R-:W-:-:S13]  /*5d40*/  ISETP.NE.AND P1, PT, R10, 0x2, PT ;  /* 0x000000020a00780c */ /* 0x000fda0003f25270 */
[----:B0-----:R-:W-:Y:S05]  /*5d50*/  @P1 BRA `(.L_x_116) ;  /* 0x0000000000041947 */ /* 0x001fea0003800000 */
[----:B------:R-:W-:Y:S01]  /*5d60*/  BPT.TRAP 0x1 ;  /* 0x000000040000795c */ /* 0x000fe20000300000 */
.L_x_116:
[----:B------:R-:W-:Y:S05]  /*5d70*/  @P0 BRA `(.L_x_117) ;  /* 0x0000000000040947 */ /* 0x000fea0003800000 */
[----:B------:R-:W-:Y:S01]  /*5d80*/  BPT.TRAP 0x1 ;  /* 0x000000040000795c */ /* 0x000fe20000300000 */
.L_x_117:
[----:B------:R-:W-:Y:S01]  /*5d90*/  IMAD.SHL.U32 R10, R6, 0x1000, RZ ;  /* 0x00001000060a7824 */ /* 0x000fe200078e00ff */
[----:B------:R-:W-:Y:S01]  /*5da0*/  R2UR UR8, R21 ;  /* 0x00000000150872ca */ /* 0x000fe200000e0000 */
[----:B------:R-:W-:Y:S01]  /*5db0*/  VIADD R22, R22, 0xffffffff ;  /* 0xffffffff16167836 */ /* 0x000fe20000000000 */
[----:B------:R-:W-:Y:S01]  /*5dc0*/  R2UR UR9, R19 ;  /* 0x00000000130972ca */ /* 0x000fe200000e0000 */
[--C-:B------:R-:W-:Y:S01]  /*5dd0*/  IMAD R11, R17, 0x400, R10.reuse ;  /* 0x00000400110b7824 */ /* 0x100fe200078e020a */
[----:B------:R-:W-:Y:S01]  /*5de0*/  IADD3 R10, R21, 0x1c300, R10 ;  /* 0x0001c300150a7810 */ /* 0x000fe20007ffe00a */
[----:B------:R-:W-:Y:S01]  /*5df0*/  UIADD3 UR4, UP0, UR20, 0xf0, URZ ;  /* 0x000000f014047890 */ /* 0x000fe2000ff1e03f */
[----:B------:R-:W-:Y:S01]  /*5e00*/  R2UR UR11, R18 ;  /* 0x00000000120b72ca */ /* 0x000fe200000e0000 */
[----:B------:R-:W-:Y:S01]  /*5e10*/  UIADD3 UR24, UP1, UR20, 0x1f0, URZ ;  /* 0x000001f014187890 */ /* 0x000fe2000ff3e03f */
[----:B------:R-:W-:Y:S01]  /*5e20*/  R2UR UR5, R11 ;  /* 0x000000000b0572ca */ /* 0x000fe200000e0000 */
[----:B------:R-:W-:Y:S01]  /*5e30*/  VIADD R6, R6, 0x1 ;  /* 0x0000000106067836 */ /* 0x000fe20000000000 */
[----:B------:R-:W-:Y:S01]  /*5e40*/  R2UR UR10, R20 ;  /* 0x00000000140a72ca */ /* 0x000fe200000e0000 */
[----:B------:R-:W-:Y:S01]  /*5e50*/  UIADD3.X UR25, URZ, UR21, URZ, UP1, !UPT ;  /* 0x000000153f197290 */ /* 0x000fe20008ffe43f */
[----:B------:R-:W-:Y:S01]  /*5e60*/  R2UR UR12, R5 ;  /* 0x00000000050c72ca */ /* 0x000fe200000e0000 */
[----:B------:R-:W-:Y:S01]  /*5e70*/  UMOV UR19, 0xf0000 ;  /* 0x000f000000137882 */ /* 0x000fe20000000000 */
[----:B------:R-:W-:Y:S01]  /*5e80*/  R2UR UR14, R10 ;  /* 0x000000000a0e72ca */ /* 0x000fe200000e0000 */
[----:B------:R-:W-:Y:S01]  /*5e90*/  UMOV UR6, 0x0 ;  /* 0x0000000000067882 */ /* 0x000fe20000000000 */
[----:B------:R-:W-:Y:S01]  /*5ea0*/  R2UR UR18, R16 ;  /* 0x00000000101272ca */ /* 0x000fe200000e0000 */
[----:B------:R-:W-:Y:S01]  /*5eb0*/  UMOV UR7, 0x10000000 ;  /* 0x1000000000077882 */ /* 0x000fe20000000000 */
[----:B------:R-:W-:Y:S01]  /*5ec0*/  ISETP.GT.AND P3, PT, R22, 0x1, PT ;  /* 0x000000011600780c */ /* 0x000fe20003f64270 */
[----:B------:R-:W-:Y:S01]  /*5ed0*/  VIADD R20, R20, 0x40 ;  /* 0x0000004014147836 */ /* 0x000fe20000000000 */
[----:B------:R-:W-:Y:S01]  /*5ee0*/  ISETP.NE.AND P1, PT, R6, 0x1c, PT ;  /* 0x0000001c0600780c */ /* 0x000fe20003f25270 */
[----:B------:R-:W-:-:S02]  /*5ef0*/  UIADD3 UR8, UR8, 0x300, UR5 ;  /* 0x0000030008087890 */ /* 0x000fc4000fffe005 */
[----:B------:R-:W-:Y:S01]  /*5f00*/  UIADD3.X UR5, URZ, UR21, URZ, UP0, !UPT ;  /* 0x000000153f057290 */ /* 0x000fe200087fe43f */
[----:B------:R-:W-:Y:S02]  /*5f10*/  SEL R11, RZ, 0x1, P1 ;  /* 0x00000001ff0b7807 */ /* 0x000fe40000800000 */
[----:B------:R-:W-:Y:S02]  /*5f20*/  SEL R6, R6, RZ, P1 ;  /* 0x000000ff06067207 */ /* 0x000fe40000800000 */
[----:B------:R-:W-:-:S04]  /*5f30*/  LOP3.LUT R4, R4, R11, RZ, 0x3c, !PT ;  /* 0x0000000b04047212 */ /* 0x000fc800078e3cff */
[----:B------:R0:W-:Y:S02]  /*5f40*/  UTMALDG.3D.MULTICAST [UR8], [UR4], UR19, desc[UR6] ;  /* 0x00000608040073b4 */ /* 0x0001e40008011813 */
[----:B0-----:R-:W-:Y:S01]  /*5f50*/  UMOV UR8, UR14 ;  /* 0x0000000e00087c82 */ /* 0x001fe20008000000 */
[----:B------:R-:W-:Y:S02]  /*5f60*/  UMOV UR11, UR18 ;  /* 0x00000012000b7c82 */ /* 0x000fe40008000000 */
[----:B------:R0:W-:Y:S02]  /*5f70*/  UTMALDG.3D [UR8], [UR24], desc[UR6] ;  /* 0x00000608180075b4 */ /* 0x0001e40008011000 */
[----:B0-----:R-:W-:Y:S05]  /*5f80*/  @P3 BRA `(.L_x_118) ;  /* 0xfffffffc00403947 */ /* 0x001fea000383ffff */
.L_x_114:
[----:B------:R-:W-:Y:S05]  /*5f90*/  BSYNC B1 ;  /* 0x0000000000017941 */ /* 0x000fea0003800000 */
.L_x_113:
[----:B------:R-:W-:Y:S01]  /*5fa0*/  LOP3.LUT P5, RZ, R15, 0xff, RZ, 0xc0, !PT ;  /* 0x000000ff0fff7812 */ /* 0x000fe200078ac0ff */
[----:B------:R-:W-:Y:S01]  /*5fb0*/  VIADD R13, R13, UR13 ;  /* 0x0000000d0d0d7c36 */ /* 0x000fe20008000000 */
[----:B------:R-:W-:Y:S01]  /*5fc0*/  ULDC.64 UR4, c[0x0][0x650] ;  /* 0x0001940000047ab9 */ /* 0x000fe20000000a00 */
[----:B------:R-:W-:Y:S01]  /*5fd0*/  IMAD.U32 R5, RZ, RZ, UR13 ;  /* 0x0000000dff057e24 */ /* 0x000fe2000f8e00ff */
[----:B------:R-:W-:Y:S01]  /*5fe0*/  UISETP.GE.U32.AND UP0, UPT, UR13, 0x1c, UPT ;  /* 0x0000001c0d00788c */ /* 0x000fe2000bf06070 */
[----:B------:R-:W-:Y:S01]  /*5ff0*/  BSSY B1, `(.L_x_119) ;  /* 0x000006b000017945 */ /* 0x000fe20003800000 */
[----:B------:R-:W-:Y:S01]  /*6000*/  ISETP.GT.U32.AND P1, PT, R13, 0x1b, PT ;  /* 0x0000001b0d00780c */ /* 0x000fe20003f24070 */
[----:B------:R-:W-:Y:S01]  /*6010*/  IMAD.MOV.U32 R6, RZ, RZ, -0x1 ;  /* 0xffffffffff067424 */ /* 0x000fe200078e00ff */
[----:B------:R-:W-:Y:S02]  /*6020*/  PRMT R10, RZ, 0x7610, R10 ;  /* 0x00007610ff0a7816 */ /* 0x000fe4000000000a */
[----:B------:R-:W-:-:S02]  /*6030*/  ISETP.LT.U32.AND P1, PT, R5, 0x1c, P1 ;  /* 0x0000001c0500780c */ /* 0x000fc40000f21070 */
[----:B------:R-:W-:Y:S01]  /*6040*/  PLOP3.LUT P3, PT, PT, PT, UP0, 0x80, 0x0 ;  /* 0x000000000000781c */ /* 0x000fe20003f6f008 */
[----:B------:R-:W0:Y:S01]  /*6050*/  @P5 S2R R17, SR_CgaCtaId ;  /* 0x0000000000115919 */ /* 0x000e220000008800 */
[----:B------:R-:W-:Y:S02]  /*6060*/  @P5 MOV R4, 0x400 ;  /* 0x0000040000045802 */ /* 0x000fe40000000f00 */
[----:B------:R-:W-:Y:S02]  /*6070*/  SEL R11, RZ, 0x1, !P1 ;  /* 0x00000001ff0b7807 */ /* 0x000fe40004800000 */
[----:B------:R-:W-:Y:S02]  /*6080*/  PRMT R15, RZ, 0x7610, R15 ;  /* 0x00007610ff0f7816 */ /* 0x000fe4000000000f */
[----:B------:R-:W-:Y:S02]  /*6090*/  LOP3.LUT R12, R12, R11, RZ, 0x3c, !PT ;  /* 0x0000000b0c0c7212 */ /* 0x000fe400078e3cff */
[----:B0-----:R-:W-:-:S04]  /*60a0*/  @P5 LEA R4, R17, R4, 0x18 ;  /* 0x0000000411045211 */ /* 0x001fc800078ec0ff */
[----:B------:R0:W-:Y:S01]  /*60b0*/  @P5 SYNCS.ARRIVE.TRANS64.A1T0 RZ, [R4+URZ+0x1f8], RZ ;  /* 0x0001f8ff04ff59a7 */ /* 0x0001e2000810003f */
[----:B------:R-:W-:-:S04]  /*60c0*/  IADD3 R2, P5, R2, R8, RZ ;  /* 0x0000000802027210 */ /* 0x000fc80007fbe0ff */
[----:B------:R-:W-:Y:S01]  /*60d0*/  ISETP.GE.U32.AND P1, PT, R2, UR4, PT ;  /* 0x0000000402007c0c */ /* 0x000fe2000bf26070 */
[----:B------:R-:W-:Y:S01]  /*60e0*/  IMAD.X R3, R3, 0x1, R0, P5 ;  /* 0x0000000103037824 */ /* 0x000fe200028e0600 */
[----:B0-----:R-:W-:-:S04]  /*60f0*/  SHF.R.U32.HI R4, RZ, 0x2, R13 ;  /* 0x00000002ff047819 */ /* 0x001fc8000001160d */
[----:B------:R-:W-:Y:S01]  /*6100*/  ISETP.GE.U32.AND.EX P1, PT, R3, UR5, PT, P1 ;  /* 0x0000000503007c0c */ /* 0x000fe2000bf26110 */
[----:B------:R-:W-:-:S04]  /*6110*/  IMAD.WIDE.U32 R4, R4, 0x24924925, RZ ;  /* 0x2492492504047825 */ /* 0x000fc800078e00ff */
[----:B------:R-:W-:Y:S01]  /*6120*/  IMAD R13, R5, -0x1c, R13 ;  /* 0xffffffe4050d7824 */ /* 0x000fe200078e020d */
[----:B------:R-:W-:Y:S01]  /*6130*/  @P3 LOP3.LUT R12, R12, 0x1, R5, 0x78, !PT ;  /* 0x000000010c0c3812 */ /* 0x000fe200078e7805 */
[----:B------:R-:W-:Y:S02]  /*6140*/  IMAD.MOV.U32 R4, RZ, RZ, -0x1 ;  /* 0xffffffffff047424 */ /* 0x000fe400078e00ff */
[----:B------:R-:W-:-:S04]  /*6150*/  IMAD.MOV.U32 R5, RZ, RZ, -0x1 ;  /* 0xffffffffff057424 */ /* 0x000fc800078e00ff */
[----:B------:R-:W-:Y:S05]  /*6160*/  @P1 BRA `(.L_x_120) ;  /* 0x00000004004c1947 */ /* 0x000fea0003800000 */
[----:B------:R-:W0:Y:S01]  /*6170*/  S2R R18, SR_CTAID.X ;  /* 0x0000000000127919 */ /* 0x000e220000002500 */
[----:B------:R-:W-:Y:S01]  /*6180*/  ULDC.64 UR4, c[0x0][0x628] ;  /* 0x00018a0000047ab9 */ /* 0x000fe20000000a00 */
[----:B------:R-:W1:Y:S01]  /*6190*/  LDC R19, c[0x0][0x144] ;  /* 0x00005100ff137b82 */ /* 0x000e620000000800 */
[----:B------:R-:W-:Y:S01]  /*61a0*/  ISETP.NE.U32.AND P1, PT, RZ, UR4, PT ;  /* 0x00000004ff007c0c */ /* 0x000fe2000bf25070 */
[----:B------:R-:W2:Y:S01]  /*61b0*/  S2R R6, SR_CTAID.Y ;  /* 0x0000000000067919 */ /* 0x000ea20000002600 */
[----:B------:R-:W-:Y:S01]  /*61c0*/  ULDC UR7, c[0x0][0x630] ;  /* 0x00018c0000077ab9 */ /* 0x000fe20000000800 */
[----:B------:R-:W-:Y:S01]  /*61d0*/  ULDC UR8, c[0x0][0x150] ;  /* 0x0000540000087ab9 */ /* 0x000fe20000000800 */
[----:B------:R-:W-:Y:S01]  /*61e0*/  ISETP.NE.AND.EX P1, PT, RZ, UR5, PT, P1 ;  /* 0x00000005ff007c0c */ /* 0x000fe2000bf25310 */
[----:B------:R-:W-:Y:S02]  /*61f0*/  IMAD.MOV.U32 R4, RZ, RZ, R2 ;  /* 0x000000ffff047224 */ /* 0x000fe400078e0002 */
[----:B------:R-:W-:Y:S01]  /*6200*/  IMAD.MOV.U32 R5, RZ, RZ, R3 ;  /* 0x000000ffff057224 */ /* 0x000fe200078e0003 */
[----:B0-----:R-:W-:-:S09]  /*6210*/  I2FP.F32.U32 R20, R18 ;  /* 0x0000001200147245 */ /* 0x001fd20000201000 */
[----:B------:R-:W-:Y:S05]  /*6220*/  @!P1 BRA `(.L_x_121) ;  /* 0x0000000000289947 */ /* 0x000fea0003800000 */
[----:B------:R-:W-:Y:S02]  /*6230*/  ULDC UR6, c[0x0][0x634] ;  /* 0x00018d0000067ab9 */ /* 0x000fe40000000800 */
[----:B------:R-:W-:-:S05]  /*6240*/  IADD3 R5, P1, R2, UR6, RZ ;  /* 0x0000000602057c10 */ /* 0x000fca000ff3e0ff */
[----:B------:R-:W-:-:S04]  /*6250*/  IMAD.X R21, RZ, RZ, R3, P1 ;  /* 0x000000ffff157224 */ /* 0x000fc800008e0603 */
[----:B------:R-:W-:-:S04]  /*6260*/  IMAD.WIDE.U32 R10, R21, UR4, RZ ;  /* 0x00000004150a7c25 */ /* 0x000fc8000f8e00ff */
[----:B------:R-:W-:-:S04]  /*6270*/  IMAD.WIDE.U32 R10, P1, R5, UR5, R10 ;  /* 0x00000005050a7c25 */ /* 0x000fc8000f82000a */
[----:B------:R-:W-:-:S04]  /*6280*/  IMAD.WIDE.U32 R4, R5, UR4, RZ ;  /* 0x0000000405047c25 */ /* 0x000fc8000f8e00ff */
[----:B------:R-:W-:Y:S01]  /*6290*/  IMAD.MOV.U32 R4, RZ, RZ, R11 ;  /* 0x000000ffff047224 */ /* 0x000fe200078e000b */
[----:B------:R-:W-:Y:S01]  /*62a0*/  IADD3 RZ, P3, R5, R10, RZ ;  /* 0x0000000a05ff7210 */ /* 0x000fe20007f7e0ff */
[----:B------:R-:W-:-:S04]  /*62b0*/  IMAD.X R5, RZ, RZ, RZ, P1 ;  /* 0x000000ffff057224 */ /* 0x000fc800008e06ff */
[----:B------:R-:W-:-:S08]  /*62c0*/  IMAD.WIDE.U32.X R4, R21, UR5, R4, P3 ;  /* 0x0000000515047c25 */ /* 0x000fd000098e0404 */
.L_x_121:
[----:B------:R-:W-:Y:S01]  /*62d0*/  FMUL R20, R20, UR8 ;  /* 0x0000000814147c20 */ /* 0x000fe20008400000 */
[--C-:B------:R-:W-:Y:S01]  /*62e0*/  SHF.R.U64 R16, R4, UR7, R5.reuse ;  /* 0x0000000704107c19 */ /* 0x100fe20008001205 */
[----:B------:R-:W-:Y:S01]  /*62f0*/  ULDC.64 UR4, c[0x0][0x620] ;  /* 0x0001880000047ab9 */ /* 0x000fe20000000a00 */
[----:B------:R-:W-:Y:S01]  /*6300*/  SHF.R.U32.HI R4, RZ, UR7, R5 ;  /* 0x00000007ff047c19 */ /* 0x000fe20008011605 */
[----:B------:R-:W-:Y:S01]  /*6310*/  ULDC.64 UR6, c[0x0][0x640] ;  /* 0x0001900000067ab9 */ /* 0x000fe20000000a00 */
[----:B------:R-:W-:Y:S01]  /*6320*/  IADD3 R5, P1, RZ, -R16, RZ ;  /* 0x80000010ff057210 */ /* 0x000fe20007f3e0ff */
[----:B------:R-:W0:Y:S01]  /*6330*/  F2I.U32.TRUNC.NTZ R20, R20 ;  /* 0x0000001400147305 */ /* 0x000e22000020f000 */
[----:B------:R-:W3:Y:S03]  /*6340*/  LDC R21, c[0x0][0x148] ;  /* 0x00005200ff157b82 */ /* 0x000ee60000000800 */
[----:B------:R-:W-:Y:S01]  /*6350*/  IMAD.X R4, RZ, RZ, ~R4, P1 ;  /* 0x000000ffff047224 */ /* 0x000fe200008e0e04 */
[----:B------:R-:W-:-:S03]  /*6360*/  ISETP.NE.U32.AND P1, PT, RZ, UR6, PT ;  /* 0x00000006ff007c0c */ /* 0x000fc6000bf25070 */
[----:B------:R-:W-:Y:S01]  /*6370*/  IMAD R4, R4, UR4, RZ ;  /* 0x0000000404047c24 */ /* 0x000fe2000f8e02ff */
[----:B------:R-:W-:-:S03]  /*6380*/  ISETP.NE.AND.EX P1, PT, RZ, UR7, PT, P1 ;  /* 0x00000007ff007c0c */ /* 0x000fc6000bf25310 */
[C---:B------:R-:W-:Y:S01]  /*6390*/  IMAD R11, R5.reuse, UR5, R4 ;  /* 0x00000005050b7c24 */ /* 0x040fe2000f8e0204 */
[----:B------:R-:W-:Y:S01]  /*63a0*/  ULDC UR5, c[0x0][0x154] ;  /* 0x0000550000057ab9 */ /* 0x000fe20000000800 */
[----:B------:R-:W-:Y:S01]  /*63b0*/  IMAD.WIDE.U32 R4, R5, UR4, R2 ;  /* 0x0000000405047c25 */ /* 0x000fe2000f8e0002 */
[----:B------:R-:W-:-:S03]  /*63c0*/  ULDC UR4, c[0x0][0x618] ;  /* 0x0001860000047ab9 */ /* 0x000fc60000000800 */
[----:B0-----:R-:W-:Y:S02]  /*63d0*/  IMAD.MOV R10, RZ, RZ, -R20 ;  /* 0x000000ffff0a7224 */ /* 0x001fe400078e0a14 */
[----:B------:R-:W-:Y:S02]  /*63e0*/  IMAD.IADD R5, R5, 0x1, R11 ;  /* 0x0000000105057824 */ /* 0x000fe400078e020b */
[----:B-1----:R-:W-:Y:S01]  /*63f0*/  IMAD R18, R19, R10, R18 ;  /* 0x0000000a13127224 */ /* 0x002fe200078e0212 */
[----:B--2---:R-:W-:Y:S02]  /*6400*/  I2FP.F32.U32 R10, R6 ;  /* 0x00000006000a7245 */ /* 0x004fe40000201000 */
[--C-:B------:R-:W-:Y:S02]  /*6410*/  SHF.R.U64 R19, R4, UR4, R5.reuse ;  /* 0x0000000404137c19 */ /* 0x100fe40008001205 */
[----:B------:R-:W-:Y:S01]  /*6420*/  SHF.R.U32.HI R4, RZ, UR4, R5 ;  /* 0x00000004ff047c19 */ /* 0x000fe20008011605 */
[----:B------:R-:W-:Y:S01]  /*6430*/  FMUL R10, R10, UR5 ;  /* 0x000000050a0a7c20 */ /* 0x000fe20008400000 */
[----:B------:R-:W-:-:S02]  /*6440*/  ULDC UR4, c[0x0][0x608] ;  /* 0x0001820000047ab9 */ /* 0x000fc40000000800 */
[--C-:B------:R-:W-:Y:S01]  /*6450*/  SHF.R.U64 R22, R19, UR4, R4.reuse ;  /* 0x0000000413167c19 */ /* 0x100fe20008001204 */
[----:B------:R0:W1:Y:S01]  /*6460*/  F2I.U32.TRUNC.NTZ R24, R10 ;  /* 0x0000000a00187305 */ /* 0x000062000020f000 */
[----:B------:R-:W-:Y:S01]  /*6470*/  SHF.R.U32.HI R5, RZ, UR4, R4 ;  /* 0x00000004ff057c19 */ /* 0x000fe20008011604 */
[----:B------:R-:W-:-:S03]  /*6480*/  ULDC UR4, c[0x0][0x658] ;  /* 0x0001960000047ab9 */ /* 0x000fc60000000800 */
[--C-:B------:R-:W-:Y:S02]  /*6490*/  SHF.R.U64 R20, R22, UR4, R5.reuse ;  /* 0x0000000416147c19 */ /* 0x100fe40008001205 */
[----:B------:R-:W-:-:S03]  /*64a0*/  SHF.R.U32.HI R23, RZ, UR4, R5 ;  /* 0x00000004ff177c19 */ /* 0x000fc60008011605 */
[----:B------:R-:W-:Y:S02]  /*64b0*/  IMAD.MOV.U32 R4, RZ, RZ, R20 ;  /* 0x000000ffff047224 */ /* 0x000fe400078e0014 */
[----:B------:R-:W-:Y:S01]  /*64c0*/  IMAD.MOV.U32 R5, RZ, RZ, R23 ;  /* 0x000000ffff057224 */ /* 0x000fe200078e0017 */
[----:B0-----:R-:W-:Y:S06]  /*64d0*/  @!P1 BRA `(.L_x_122) ;  /* 0x0000000000289947 */ /* 0x001fec0003800000 */
        /* <DEDUP_REMOVED lines=10> */
.L_x_122:
[----:B------:R-:W-:Y:S01]  /*6580*/  ULDC UR4, c[0x0][0x648] ;  /* 0x0001920000047ab9 */ /* 0x000fe20000000800 */
[----:B------:R-:W-:Y:S01]  /*6590*/  LOP3.LUT R22, R22, UR16, RZ, 0xc0, !PT ;  /* 0x0000001016167c12 */ /* 0x000fe2000f8ec0ff */
[----:B-1----:R-:W-:Y:S01]  /*65a0*/  IMAD.MOV R24, RZ, RZ, -R24 ;  /* 0x000000ffff187224 */ /* 0x002fe200078e0a18 */
[----:B------:R-:W-:Y:S01]  /*65b0*/  SHF.R.U64 R5, R4, UR4, R5 ;  /* 0x0000000404057c19 */ /* 0x000fe20008001205 */
[----:B------:R-:W-:Y:S01]  /*65c0*/  ULDC UR4, c[0x0][0x638] ;  /* 0x00018e0000047ab9 */ /* 0x000fe20000000800 */
[----:B------:R-:W-:Y:S01]  /*65d0*/  LOP3.LUT R19, R19, UR15, RZ, 0xc0, !PT ;  /* 0x0000000f13137c12 */ /* 0x000fe2000f8ec0ff */
[----:B---3--:R-:W-:Y:S01]  /*65e0*/  @P4 IMAD R18, R21, R24, R6 ;  /* 0x0000001815124224 */ /* 0x008fe200078e0206 */
[----:B------:R-:W-:Y:S01]  /*65f0*/  ULDC UR5, c[0x0][0x610] ;  /* 0x0001840000057ab9 */ /* 0x000fe20000000800 */
[----:B------:R-:W-:Y:S02]  /*6600*/  IMAD.MOV R11, RZ, RZ, -R5 ;  /* 0x000000ffff0b7224 */ /* 0x000fe400078e0a05 */
[----:B------:R-:W-:-:S02]  /*6610*/  IMAD R5, R5, UR17, R22 ;  /* 0x0000001105057c24 */ /* 0x000fc4000f8e0216 */
[----:B------:R-:W-:Y:S01]  /*6620*/  IMAD R20, R11, UR4, R20 ;  /* 0x000000040b147c24 */ /* 0x000fe2000f8e0214 */
[----:B------:R-:W-:Y:S01]  /*6630*/  ULDC UR4, c[0x0][0x600] ;  /* 0x0001800000047ab9 */ /* 0x000fe20000000800 */
[----:B------:R-:W-:Y:S02]  /*6640*/  IMAD R18, R5, UR5, R18 ;  /* 0x0000000505127c24 */ /* 0x000fe4000f8e0212 */
[----:B------:R-:W-:Y:S02]  /*6650*/  IMAD R5, R20, UR4, R19 ;  /* 0x0000000414057c24 */ /* 0x000fe4000f8e0213 */
[----:B------:R-:W-:-:S03]  /*6660*/  IMAD.MOV.U32 R10, RZ, RZ, 0x1 ;  /* 0x00000001ff0a7424 */ /* 0x000fc600078e00ff */
[----:B------:R-:W-:Y:S02]  /*6670*/  SEL R4, R5, R18, !P4 ;  /* 0x0000001205047207 */ /* 0x000fe40006000000 */
[----:B------:R-:W-:Y:S01]  /*6680*/  SEL R6, R18, R5, !P4 ;  /* 0x0000000512067207 */ /* 0x000fe20006000000 */
[----:B------:R-:W-:-:S07]  /*6690*/  IMAD.MOV.U32 R5, RZ, RZ, R16 ;  /* 0x000000ffff057224 */ /* 0x000fce00078e0010 */
.L_x_120:
[----:B------:R-:W-:Y:S05]  /*66a0*/  BSYNC B1 ;  /* 0x0000000000017941 */ /* 0x000fea0003800000 */
.L_x_119:
[----:B------:R-:W-:-:S13]  /*66b0*/  LOP3.LUT P1, RZ, R10, 0xff, RZ, 0xc0, !PT ;  /* 0x000000ff0aff7812 */ /* 0x000fda000782c0ff */
[----:B------:R-:W-:Y:S05]  /*66c0*/  @P1 BRA `(.L_x_123) ;  /* 0xfffffff400381947 */ /* 0x000fea000383ffff */
[----:B------:R-:W-:Y:S05]  /*66d0*/  BSYNC B0 ;  /* 0x0000000000007941 */ /* 0x000fea0003800000 */
.L_x_111:
[----:B------:R-:W-:-:S03]  /*66e0*/  UMOV UR4, 0xffffffff ;  /* 0xffffffff00047882 */ /* 0x000fc60000000000 */
[----:B------:R-:W-:Y:S05]  /*66f0*/  BRA.DIV UR4, `(.L_x_124) ;  /* 0x0000001204ac7947 */ /* 0x000fea000b800000 */
[----:B------:R-:W-:-:S13]  /*6700*/  ELECT P0, URZ, PT ;  /* 0x00000000003f782f */ /* 0x000fda0003800000 */
.L_x_164:
[----:B------:R-:W-:Y:S04]  /*6710*/  BSSY B0, `(.L_x_125) ;  /* 0x0000103000007945 */ /* 0x000fe80003800000 */
[----:B------:R-:W-:Y:S05]  /*6720*/  @!P0 BRA `(.L_x_126) ;  /* 0x0000001000048947 */ /* 0x000fea0003800000 */
[----:B------:R-:W-:-:S04]  /*6730*/  LOP3.LUT R7, R7, 0x2, RZ, 0xfc, !PT ;  /* 0x0000000207077812 */ /* 0x000fc800078efcff */
[----:B------:R-:W-:-:S13]  /*6740*/  ISETP.NE.AND P0, PT, R7, 0x3, PT ;  /* 0x000000030700780c */ /* 0x000fda0003f05270 */
[----:B------:R-:W-:Y:S05]  /*6750*/  @!P0 BRA `(.L_x_127) ;  /* 0x0000000000048947 */ /* 0x000fea0003800000 */
[----:B------:R-:W-:Y:S01]  /*6760*/  BPT.TRAP 0x1 ;  /* 0x000000040000795c */ /* 0x000fe20000300000 */
.L_x_127:
[----:B------:R-:W0:Y:S01]  /*6770*/  S2R R3, SR_CgaCtaId ;  /* 0x0000000000037919 */ /* 0x000e220000008800 */
[----:B------:R-:W-:Y:S02]  /*6780*/  MOV R0, 0x400 ;  /* 0x0000040000007802 */ /* 0x000fe40000000f00 */
[----:B------:R-:W-:Y:S02]  /*6790*/  SHF.L.U32 R2, R12, 0x1f, RZ ;  /* 0x0000001f0c027819 */ /* 0x000fe400000006ff */
[----:B0-----:R-:W-:-:S05]  /*67a0*/  LEA R0, R3, R0, 0x18 ;  /* 0x0000000003007211 */ /* 0x001fca00078ec0ff */
[----:B------:R-:W-:-:S04]  /*67b0*/  VIADD R0, R0, 0xe0 ;  /* 0x000000e000007836 */ /* 0x000fc80000000000 */
[C---:B------:R-:W-:Y:S02]  /*67c0*/  IMAD R5, R13.reuse, 0x8, R0 ;  /* 0x000000080d057824 */ /* 0x040fe400078e0200 */
[----:B------:R-:W-:Y:S02]  /*67d0*/  VIADD R13, R13, 0x1 ;  /* 0x000000010d0d7836 */ /* 0x000fe40000000000 */
[----:B------:R-:W0:Y:S03]  /*67e0*/  SYNCS.PHASECHK.TRANS64.TRYWAIT P0, [R5+URZ], R2 ;  /* 0x00000002050075a7 */ /* 0x000e26000800017f */
[----:B------:R-:W-:-:S04]  /*67f0*/  ISETP.NE.AND P1, PT, R13, 0x1c, PT ;  /* 0x0000001c0d00780c */ /* 0x000fc80003f25270 */
[----:B------:R-:W-:Y:S02]  /*6800*/  SEL R3, RZ, 0x1, P1 ;  /* 0x00000001ff037807 */ /* 0x000fe40000800000 */
[----:B------:R-:W-:Y:S02]  /*6810*/  SEL R13, R13, RZ, P1 ;  /* 0x000000ff0d0d7207 */ /* 0x000fe40000800000 */
[----:B------:R-:W-:-:S03]  /*6820*/  LOP3.LUT R12, R12, R3, RZ, 0x3c, !PT ;  /* 0x000000030c0c7212 */ /* 0x000fc600078e3cff */
[----:B------:R-:W-:Y:S01]  /*6830*/  IMAD R7, R13, 0x8, R0 ;  /* 0x000000080d077824 */ /* 0x000fe200078e0200 */
[----:B------:R-:W-:Y:S01]  /*6840*/  SHF.L.U32 R4, R12, 0x1f, RZ ;  /* 0x0000001f0c047819 */ /* 0x000fe200000006ff */
[----:B0-----:R-:W-:Y:S06]  /*6850*/  @!P0 BRA `(.L_x_128) ;  /* 0x0000001000788947 */ /* 0x001fec0003800000 */
.L_x_165:
[----:B------:R-:W1:Y:S01]  /*6860*/  SYNCS.PHASECHK.TRANS64.TRYWAIT P0, [R7+URZ], R4 ;  /* 0x00000004070075a7 */ /* 0x000e62000800017f */
[----:B0-----:R-:W-:-:S05]  /*6870*/  VIADD R2, R13, 0x1 ;  /* 0x000000010d027836 */ /* 0x001fca0000000000 */
[----:B------:R-:W-:-:S04]  /*6880*/  ISETP.NE.AND P1, PT, R2, 0x1c, PT ;  /* 0x0000001c0200780c */ /* 0x000fc80003f25270 */
[----:B------:R-:W-:Y:S02]  /*6890*/  SEL R3, RZ, 0x1, P1 ;  /* 0x00000001ff037807 */ /* 0x000fe40000800000 */
[----:B------:R-:W-:Y:S02]  /*68a0*/  SEL R9, R2, RZ, P1 ;  /* 0x000000ff02097207 */ /* 0x000fe40000800000 */
[----:B------:R-:W-:-:S03]  /*68b0*/  LOP3.LUT R12, R12, R3, RZ, 0x3c, !PT ;  /* 0x000000030c0c7212 */ /* 0x000fc600078e3cff */
[----:B------:R-:W-:Y:S01]  /*68c0*/  IMAD R6, R9, 0x8, R0 ;  /* 0x0000000809067824 */ /* 0x000fe200078e0200 */
[----:B------:R-:W-:Y:S01]  /*68d0*/  SHF.L.U32 R5, R12, 0x1f, RZ ;  /* 0x0000001f0c057819 */ /* 0x000fe200000006ff */
[----:B-1----:R-:W-:Y:S06]  /*68e0*/  @!P0 BRA `(.L_x_129) ;  /* 0x0000001000688947 */ /* 0x002fec0003800000 */
.L_x_166:
[----:B------:R-:W1:Y:S01]  /*68f0*/  SYNCS.PHASECHK.TRANS64.TRYWAIT P0, [R6+URZ], R5 ;  /* 0x00000005060075a7 */ /* 0x000e62000800017f */
[----:B------:R-:W-:-:S05]  /*6900*/  VIADD R2, R9, 0x1 ;  /* 0x0000000109027836 */ /* 0x000fca0000000000 */
[----:B------:R-:W-:-:S04]  /*6910*/  ISETP.NE.AND P1, PT, R2, 0x1c, PT ;  /* 0x0000001c0200780c */ /* 0x000fc80003f25270 */
[----:B------:R-:W-:Y:S02]  /*6920*/  SEL R3, RZ, 0x1, P1 ;  /* 0x00000001ff037807 */ /* 0x000fe40000800000 */
[----:B0-----:R-:W-:Y:S02]  /*6930*/  SEL R7, R2, RZ, P1 ;  /* 0x000000ff02077207 */ /* 0x001fe40000800000 */
[----:B------:R-:W-:-:S03]  /*6940*/  LOP3.LUT R12, R12, R3, RZ, 0x3c, !PT ;  /* 0x000000030c0c7212 */ /* 0x000fc600078e3cff */
[----:B------:R-:W-:Y:S01]  /*6950*/  IMAD R9, R7, 0x8, R0 ;  /* 0x0000000807097824 */ /* 0x000fe200078e0200 */
[----:B------:R-:W-:Y:S01]  /*6960*/  SHF.L.U32 R4, R12, 0x1f, RZ ;  /* 0x0000001f0c047819 */ /* 0x000fe200000006ff */
[----:B-1----:R-:W-:Y:S06]  /*6970*/  @!P0 BRA `(.L_x_130) ;  /* 0x0000001000588947 */ /* 0x002fec0003800000 */
.L_x_167:
[----:B------:R-:W1:Y:S01]  /*6980*/  SYNCS.PHASECHK.TRANS64.TRYWAIT P0, [R9+URZ], R4 ;  /* 0x00000004090075a7 */ /* 0x000e62000800017f */
[----:B------:R-:W-:-:S05]  /*6990*/  VIADD R2, R7, 0x1 ;  /* 0x0000000107027836 */ /* 0x000fca0000000000 */
[----:B------:R-:W-:-:S04]  /*69a0*/  ISETP.NE.AND P1, PT, R2, 0x1c, PT ;  /* 0x0000001c0200780c */ /* 0x000fc80003f25270 */
[----:B------:R-:W-:Y:S02]  /*69b0*/  SEL R3, RZ, 0x1, P1 ;  /* 0x00000001ff037807 */ /* 0x000fe40000800000 */
[----:B------:R-:W-:Y:S02]  /*69c0*/  SEL R7, R2, RZ, P1 ;  /* 0x000000ff02077207 */ /* 0x000fe40000800000 */
[----:B------:R-:W-:-:S03]  /*69d0*/  LOP3.LUT R12, R12, R3, RZ, 0x3c, !PT ;  /* 0x000000030c0c7212 */ /* 0x000fc600078e3cff */
[----:B0-----:R-:W-:Y:S01]  /*69e0*/  IMAD R6, R7, 0x8, R0 ;  /* 0x0000000807067824 */ /* 0x001fe200078e0200 */
[----:B------:R-:W-:Y:S01]  /*69f0*/  SHF.L.U32 R5, R12, 0x1f, RZ ;  /* 0x0000001f0c057819 */ /* 0x000fe200000006ff */
[----:B-1----:R-:W-:Y:S06]  /*6a00*/  @!P0 BRA `(.L_x_131) ;  /* 0x0000001000488947 */ /* 0x002fec0003800000 */
.L_x_168:
        /* <DEDUP_REMOVED lines=9> */
.L_x_169:
        /* <DEDUP_REMOVED lines=9> */
.L_x_170:
        /* <DEDUP_REMOVED lines=9> */
.L_x_171:
        /* <DEDUP_REMOVED lines=9> */
.L_x_172:
        /* <DEDUP_REMOVED lines=9> */
.L_x_173:
        /* <DEDUP_REMOVED lines=9> */
.L_x_174:
        /* <DEDUP_REMOVED lines=9> */
.L_x_175:
        /* <DEDUP_REMOVED lines=9> */
.L_x_176:
        /* <DEDUP_REMOVED lines=9> */
.L_x_177:
        /* <DEDUP_REMOVED lines=9> */
.L_x_178:
        /* <DEDUP_REMOVED lines=9> */
.L_x_179:
        /* <DEDUP_REMOVED lines=9> */
.L_x_180:
        /* <DEDUP_REMOVED lines=9> */
.L_x_181:
        /* <DEDUP_REMOVED lines=9> */
.L_x_182:
        /* <DEDUP_REMOVED lines=9> */
.L_x_183:
        /* <DEDUP_REMOVED lines=9> */
.L_x_184:
        /* <DEDUP_REMOVED lines=9> */
.L_x_185:
        /* <DEDUP_REMOVED lines=9> */
.L_x_186:
        /* <DEDUP_REMOVED lines=9> */
.L_x_187:
        /* <DEDUP_REMOVED lines=9> */
.L_x_188:
        /* <DEDUP_REMOVED lines=9> */
.L_x_189:
        /* <DEDUP_REMOVED lines=9> */
.L_x_190:
[----:B------:R-:W1:Y:S01]  /*7670*/  SYNCS.PHASECHK.TRANS64.TRYWAIT P0, [R6+URZ], R5 ;  /* 0x00000005060075a7 */ /* 0x000e62000800017f */
[----:B------:R-:W-:-:S05]  /*7680*/  VIADD R2, R7, 0x1 ;  /* 0x0000000107027836 */ /* 0x000fca0000000000 */
[----:B------:R-:W-:-:S04]  /*7690*/  ISETP.NE.AND P1, PT, R2, 0x1c, PT ;  /* 0x0000001c0200780c */ /* 0x000fc80003f25270 */
[----:B0-----:R-:W-:Y:S02]  /*76a0*/  SEL R4, RZ, 0x1, P1 ;  /* 0x00000001ff047807 */ /* 0x001fe40000800000 */
[----:B------:R-:W-:Y:S02]  /*76b0*/  SEL R3, R2, RZ, P1 ;  /* 0x000000ff02037207 */ /* 0x000fe40000800000 */
[----:B------:R-:W-:Y:S01]  /*76c0*/  LOP3.LUT R4, R11, R4, RZ, 0x3c, !PT ;  /* 0x000000040b047212 */ /* 0x000fe200078e3cff */
[----:B-1----:R-:W-:Y:S06]  /*76d0*/  @!P0 BRA `(.L_x_154) ;  /* 0x0000000800e08947 */ /* 0x002fec0003800000 */
.L_x_191:
[----:B------:R-:W-:Y:S01]  /*76e0*/  IMAD R3, R3, 0x8, R0 ;  /* 0x0000000803037824 */ /* 0x000fe200078e0200 */
[----:B------:R-:W-:-:S07]  /*76f0*/  SHF.L.U32 R0, R4, 0x1f, RZ ;  /* 0x0000001f04007819 */ /* 0x000fce00000006ff */
.L_x_155:
[----:B-1----:R1:W2:Y:S02]  /*7700*/  SYNCS.PHASECHK.TRANS64.TRYWAIT P0, [R3+URZ], R0 ;  /* 0x00000000030075a7 */ /* 0x0022a4000800017f */
[----:B--2---:R-:W-:Y:S05]  /*7710*/  @!P0 NANOSLEEP.SYNCS 0x989680 ;  /* 0x009896800000895d */ /* 0x004fea0003900000 */
[----:B------:R-:W2:Y:S02]  /*7720*/  @!P0 SYNCS.PHASECHK.TRANS64 P0, [R3+URZ], R0 ;  /* 0x00000000030085a7 */ /* 0x000ea4000800007f */
[----:B--2---:R-:W-:Y:S05]  /*7730*/  @!P0 BRA `(.L_x_155) ;  /* 0xfffffffc00f08947 */ /* 0x004fea000383ffff */
.L_x_126:
[----:B------:R-:W-:Y:S05]  /*7740*/  BSYNC B0 ;  /* 0x0000000000007941 */ /* 0x000fea0003800000 */
.L_x_125:
[----:B------:R-:W-:Y:S05]  /*7750*/  EXIT ;  /* 0x000000000000794d */ /* 0x000fea0003800000 */
.L_x_20:
[----:B0-----:R-:W-:-:S04]  /*7760*/  IMAD.U32 R15, RZ, RZ, UR15 ;  /* 0x0000000fff0f7e24 */ /* 0x001fc8000f8e00ff */
[----:B------:R0:W1:Y:S03]  /*7770*/  SYNCS.PHASECHK.TRANS64.TRYWAIT P1, [R15+URZ+-0x8], R14 ;  /* 0xfffff80e0f0075a7 */ /* 0x000066000802017f */
[----:B-1----:R-:W-:Y:S05]  /*7780*/  @!P1 NANOSLEEP.SYNCS 0x989680 ;  /* 0x009896800000995d */ /* 0x002fea0003900000 */
[----:B------:R-:W1:Y:S02]  /*7790*/  @!P1 SYNCS.PHASECHK.TRANS64 P1, [R15+URZ+-0x8], R14 ;  /* 0xfffff80e0f0095a7 */ /* 0x000e64000802007f */
[----:B-1----:R-:W-:Y:S05]  /*77a0*/  @!P1 BRA `(.L_x_20) ;  /* 0xfffffffc00ec9947 */ /* 0x002fea000383ffff */
[----:B------:R-:W-:Y:S05]  /*77b0*/  BRA `(.L_x_156) ;  /* 0xffffffa000807947 */ /* 0x000fea000383ffff */
.L_x_25:
[----:B-1----:R-:W-:-:S04]  /*77c0*/  IMAD.U32 R15, RZ, RZ, UR6 ;  /* 0x00000006ff0f7e24 */ /* 0x002fc8000f8e00ff */
[----:B------:R1:W3:Y:S03]  /*77d0*/  SYNCS.PHASECHK.TRANS64.TRYWAIT P1, [R15+URZ], R14 ;  /* 0x0000000e0f0075a7 */ /* 0x0002e6000802017f */
[----:B---3--:R-:W-:Y:S05]  /*77e0*/  @!P1 NANOSLEEP.SYNCS 0x989680 ;  /* 0x009896800000995d */ /* 0x008fea0003900000 */
[----:B------:R-:W3:Y:S02]  /*77f0*/  @!P1 SYNCS.PHASECHK.TRANS64 P1, [R15+URZ], R14 ;  /* 0x0000000e0f0095a7 */ /* 0x000ee4000802007f */
[----:B---3--:R-:W-:Y:S05]  /*7800*/  @!P1 BRA `(.L_x_25) ;  /* 0xfffffffc00ec9947 */ /* 0x008fea000383ffff */
[----:B------:R-:W-:Y:S05]  /*7810*/  BRA `(.L_x_24) ;  /* 0xffffffa4002c7947 */ /* 0x000fea000383ffff */
.L_x_31:
[----:B-1----:R-:W-:-:S04]  /*7820*/  IMAD.U32 R19, RZ, RZ, UR9 ;  /* 0x00000009ff137e24 */ /* 0x002fc8000f8e00ff */
[----:B------:R1:W3:Y:S03]  /*7830*/  SYNCS.PHASECHK.TRANS64.TRYWAIT P1, [R19+URZ], R18 ;  /* 0x00000012130075a7 */ /* 0x0002e6000802017f */
[----:B---3--:R-:W-:Y:S05]  /*7840*/  @!P1 NANOSLEEP.SYNCS 0x989680 ;  /* 0x009896800000995d */ /* 0x008fea0003900000 */
[----:B------:R-:W3:Y:S02]  /*7850*/  @!P1 SYNCS.PHASECHK.TRANS64 P1, [R19+URZ], R18 ;  /* 0x00000012130095a7 */ /* 0x000ee4000802007f */
[----:B---3--:R-:W-:Y:S05]  /*7860*/  @!P1 BRA `(.L_x_31) ;  /* 0xfffffffc00ec9947 */ /* 0x008fea000383ffff */
[----:B------:R-:W-:Y:S05]  /*7870*/  BRA `(.L_x_30) ;  /* 0xffffffa800847947 */ /* 0x000fea000383ffff */
.L_x_39:
[----:B01----:R-:W-:-:S04]  /*7880*/  IMAD.U32 R15, RZ, RZ, UR15 ;  /* 0x0000000fff0f7e24 */ /* 0x003fc8000f8e00ff */
[----:B------:R0:W1:Y:S03]  /*7890*/  SYNCS.PHASECHK.TRANS64.TRYWAIT P1, [R15+URZ+0x8], R14 ;  /* 0x0000080e0f0075a7 */ /* 0x000066000802017f */
[----:B-1----:R-:W-:Y:S05]  /*78a0*/  @!P1 NANOSLEEP.SYNCS 0x989680 ;  /* 0x009896800000995d */ /* 0x002fea0003900000 */
[----:B------:R-:W1:Y:S02]  /*78b0*/  @!P1 SYNCS.PHASECHK.TRANS64 P1, [R15+URZ+0x8], R14 ;  /* 0x0000080e0f0095a7 */ /* 0x000e64000802007f */
[----:B-1----:R-:W-:Y:S05]  /*78c0*/  @!P1 BRA `(.L_x_39) ;  /* 0xfffffffc00ec9947 */ /* 0x002fea000383ffff */
[----:B------:R-:W-:Y:S05]  /*78d0*/  BRA `(.L_x_157) ;  /* 0xffffffb000c87947 */ /* 0x000fea000383ffff */
.L_x_112:
[----:B------:R-:W-:Y:S01]  /*78e0*/  BSSY B1, `(.L_x_158) ;  /* 0x0000006000017945 */ /* 0x000fe20003800000 */
[----:B------:R-:W-:-:S07]  /*78f0*/  IMAD.MOV.U32 R10, RZ, RZ, -0x1 ;  /* 0xffffffffff0a7424 */ /* 0x000fce00078e00ff */
[----:B------:R-:W-:Y:S05]  /*7900*/  WARPSYNC.COLLECTIVE R10, `(.L_x_159) ;  /* 0x000000000a0c7348 */ /* 0x000fea0003c00000 */
[----:B------:R-:W-:Y:S02]  /*7910*/  ELECT P1, UR62, PT ;  /* 0x00000000003e782f */ /* 0x000fe40003820000 */
[----:B------:R-:W-:Y:S01]  /*7920*/  MOV R10, UR62 ;  /* 0x0000003e000a7c02 */ /* 0x000fe20008000f00 */
[----:B------:R-:W-:Y:S10]  /*7930*/  ENDCOLLECTIVE ;  /* 0x000000000000791b */ /* 0x000ff40003800000 */
.L_x_159:
[----:B------:R-:W-:Y:S05]  /*7940*/  BSYNC B1 ;  /* 0x0000000000017941 */ /* 0x000fea0003800000 */
.L_x_158:
[----:B------:R-:W-:Y:S05]  /*7950*/  BRA `(.L_x_160) ;  /* 0xffffffe000a07947 */ /* 0x000fea000383ffff */
.L_x_115:
[----:B0-----:R0:W1:Y:S02]  /*7960*/  SYNCS.PHASECHK.TRANS64.TRYWAIT P1, [R19+URZ+0xe0], R10 ;  /* 0x0000e00a130075a7 */ /* 0x001064000802017f */
[----:B-1----:R-:W-:Y:S05]  /*7970*/  @!P1 NANOSLEEP.SYNCS 0x989680 ;  /* 0x009896800000995d */ /* 0x002fea0003900000 */
[----:B------:R-:W1:Y:S02]  /*7980*/  @!P1 SYNCS.PHASECHK.TRANS64 P1, [R19+URZ+0xe0], R10 ;  /* 0x0000e00a130095a7 */ /* 0x000e64000802007f */
[----:B-1----:R-:W-:Y:S05]  /*7990*/  @!P1 BRA `(.L_x_115) ;  /* 0xfffffffc00f09947 */ /* 0x002fea000383ffff */
[----:B------:R-:W-:Y:S05]  /*79a0*/  BRA `(.L_x_161) ;  /* 0xffffffe000dc7947 */ /* 0x000fea000383ffff */
.L_x_124:
[----:B------:R-:W-:Y:S01]  /*79b0*/  BSSY B0, `(.L_x_162) ;  /* 0x0000006000007945 */ /* 0x000fe20003800000 */
[----:B------:R-:W-:-:S07]  /*79c0*/  IMAD.MOV.U32 R10, RZ, RZ, -0x1 ;  /* 0xffffffffff0a7424 */ /* 0x000fce00078e00ff */
[----:B------:R-:W-:Y:S05]  /*79d0*/  WARPSYNC.COLLECTIVE R10, `(.L_x_163) ;  /* 0x000000000a0c7348 */ /* 0x000fea0003c00000 */
[----:B------:R-:W-:Y:S02]  /*79e0*/  ELECT P1, UR62, PT ;  /* 0x00000000003e782f */ /* 0x000fe40003820000 */
[----:B------:R-:W-:Y:S01]  /*79f0*/  MOV R10, UR62 ;  /* 0x0000003e000a7c02 */ /* 0x000fe20008000f00 */
[----:B------:R-:W-:Y:S10]  /*7a00*/  ENDCOLLECTIVE ;  /* 0x000000000000791b */ /* 0x000ff40003800000 */
.L_x_163:
[----:B------:R-:W-:Y:S05]  /*7a10*/  BSYNC B0 ;  /* 0x0000000000007941 */ /* 0x000fea0003800000 */
.L_x_162:
[----:B------:R-:W-:Y:S01]  /*7a20*/  PLOP3.LUT P0, PT, P1, PT, PT, 0x80, 0x0 ;  /* 0x000000000000781c */ /* 0x000fe20000f0f070 */
[----:B------:R-:W-:-:S12]  /*7a30*/  BRA `(.L_x_164) ;  /* 0xffffffec00347947 */ /* 0x000fd8000383ffff */
.L_x_128:
[----:B0-----:R0:W1:Y:S02]  /*7a40*/  SYNCS.PHASECHK.TRANS64.TRYWAIT P0, [R5+URZ], R2 ;  /* 0x00000002050075a7 */ /* 0x001064000800017f */
[----:B-1----:R-:W-:Y:S05]  /*7a50*/  @!P0 NANOSLEEP.SYNCS 0x989680 ;  /* 0x009896800000895d */ /* 0x002fea0003900000 */
[----:B------:R-:W1:Y:S02]  /*7a60*/  @!P0 SYNCS.PHASECHK.TRANS64 P0, [R5+URZ], R2 ;  /* 0x00000002050085a7 */ /* 0x000e64000800007f */
[----:B-1----:R-:W-:Y:S05]  /*7a70*/  @!P0 BRA `(.L_x_128) ;  /* 0xfffffffc00f08947 */ /* 0x002fea000383ffff */
[----:B------:R-:W-:Y:S05]  /*7a80*/  BRA `(.L_x_165) ;  /* 0xffffffec00747947 */ /* 0x000fea000383ffff */
.L_x_129:
[----:B0-----:R0:W1:Y:S02]  /*7a90*/  SYNCS.PHASECHK.TRANS64.TRYWAIT P0, [R7+URZ], R4 ;  /* 0x00000004070075a7 */ /* 0x001064000800017f */
[----:B-1----:R-:W-:Y:S05]  /*7aa0*/  @!P0 NANOSLEEP.SYNCS 0x989680 ;  /* 0x009896800000895d */ /* 0x002fea0003900000 */
[----:B------:R-:W1:Y:S02]  /*7ab0*/  @!P0 SYNCS.PHASECHK.TRANS64 P0, [R7+URZ], R4 ;  /* 0x00000004070085a7 */ /* 0x000e64000800007f */
[----:B-1----:R-:W-:Y:S05]  /*7ac0*/  @!P0 BRA `(.L_x_129) ;  /* 0xfffffffc00f08947 */ /* 0x002fea000383ffff */
[----:B------:R-:W-:Y:S05]  /*7ad0*/  BRA `(.L_x_166) ;  /* 0xffffffec00847947 */ /* 0x000fea000383ffff */
.L_x_130:
[----:B0-----:R0:W1:Y:S02]  /*7ae0*/  SYNCS.PHASECHK.TRANS64.TRYWAIT P0, [R6+URZ], R5 ;  /* 0x00000005060075a7 */ /* 0x001064000800017f */
[----:B-1----:R-:W-:Y:S05]  /*7af0*/  @!P0 NANOSLEEP.SYNCS 0x989680 ;  /* 0x009896800000895d */ /* 0x002fea0003900000 */
[----:B------:R-:W1:Y:S02]  /*7b00*/  @!P0 SYNCS.PHASECHK.TRANS64 P0, [R6+URZ], R5 ;  /* 0x00000005060085a7 */ /* 0x000e64000800007f */
[----:B-1----:R-:W-:Y:S05]  /*7b10*/  @!P0 BRA `(.L_x_130) ;  /* 0xfffffffc00f08947 */ /* 0x002fea000383ffff */
[----:B------:R-:W-:Y:S05]  /*7b20*/  BRA `(.L_x_167) ;  /* 0xffffffec00947947 */ /* 0x000fea000383ffff */
.L_x_131:
[----:B0-----:R0:W1:Y:S02]  /*7b30*/  SYNCS.PHASECHK.TRANS64.TRYWAIT P0, [R9+URZ], R4 ;  /* 0x00000004090075a7 */ /* 0x001064000800017f */
[----:B-1----:R-:W-:Y:S05]  /*7b40*/  @!P0 NANOSLEEP.SYNCS 0x989680 ;  /* 0x009896800000895d */ /* 0x002fea0003900000 */
[----:B------:R-:W1:Y:S02]  /*7b50*/  @!P0 SYNCS.PHASECHK.TRANS64 P0, [R9+URZ], R4 ;  /* 0x00000004090085a7 */ /* 0x000e64000800007f */
[----:B-1----:R-:W-:Y:S05]  /*7b60*/  @!P0 BRA `(.L_x_131) ;  /* 0xfffffffc00f08947 */ /* 0x002fea000383ffff */
[----:B------:R-:W-:Y:S05]  /*7b70*/  BRA `(.L_x_168) ;  /* 0xffffffec00a47947 */ /* 0x000fea000383ffff */
.L_x_132:
[----:B0-----:R0:W1:Y:S02]  /*7b80*/  SYNCS.PHASECHK.TRANS64.TRYWAIT P0, [R6+URZ], R5 ;  /* 0x00000005060075a7 */ /* 0x001064000800017f */
[----:B-1----:R-:W-:Y:S05]  /*7b90*/  @!P0 NANOSLEEP.SYNCS 0x989680 ;  /* 0x009896800000895d */ /* 0x002fea0003900000 */
[----:B------:R-:W1:Y:S02]  /*7ba0*/  @!P0 SYNCS.PHASECHK.TRANS64 P0, [R6+URZ], R5 ;  /* 0x00000005060085a7 */ /* 0x000e64000800007f */
[----:B-1----:R-:W-:Y:S05]  /*7bb0*/  @!P0 BRA `(.L_x_132) ;  /* 0xfffffffc00f08947 */ /* 0x002fea000383ffff */
[----:B------:R-:W-:Y:S05]  /*7bc0*/  BRA `(.L_x_169) ;  /* 0xffffffec00b47947 */ /* 0x000fea000383ffff */
.L_x_133:
[----:B0-----:R0:W1:Y:S02]  /*7bd0*/  SYNCS.PHASECHK.TRANS64.TRYWAIT P0, [R9+URZ], R4 ;  /* 0x00000004090075a7 */ /* 0x001064000800017f */
[----:B-1----:R-:W-:Y:S05]  /*7be0*/  @!P0 NANOSLEEP.SYNCS 0x989680 ;  /* 0x009896800000895d */ /* 0x002fea0003900000 */
[----:B------:R-:W1:Y:S02]  /*7bf0*/  @!P0 SYNCS.PHASECHK.TRANS64 P0, [R9+URZ], R4 ;  /* 0x00000004090085a7 */ /* 0x000e64000800007f */
[----:B-1----:R-:W-:Y:S05]  /*7c00*/  @!P0 BRA `(.L_x_133) ;  /* 0xfffffffc00f08947 */ /* 0x002fea000383ffff */
[----:B------:R-:W-:Y:S05]  /*7c10*/  BRA `(.L_x_170) ;  /* 0xffffffec00c47947 */ /* 0x000fea000383ffff */
.L_x_134:
[----:B0-----:R0:W1:Y:S02]  /*7c20*/  SYNCS.PHASECHK.TRANS64.TRYWAIT P0, [R6+URZ], R5 ;  /* 0x00000005060075a7 */ /* 0x001064000800017f */
[----:B-1----:R-:W-:Y:S05]  /*7c30*/  @!P0 NANOSLEEP.SYNCS 0x989680 ;  /* 0x009896800000895d */ /* 0x002fea0003900000 */
[----:B------:R-:W1:Y:S02]  /*7c40*/  @!P0 SYNCS.PHASECHK.TRANS64 P0, [R6+URZ], R5 ;  /* 0x00000005060085a7 */ /* 0x000e64000800007f */
[----:B-1----:R-:W-:Y:S05]  /*7c50*/  @!P0 BRA `(.L_x_134) ;  /* 0xfffffffc00f08947 */ /* 0x002fea000383ffff */
[----:B------:R-:W-:Y:S05]  /*7c60*/  BRA `(.L_x_171) ;  /* 0xffffffec00d47947 */ /* 0x000fea000383ffff */
.L_x_135:
[----:B0-----:R0:W1:Y:S02]  /*7c70*/  SYNCS.PHASECHK.TRANS64.TRYWAIT P0, [R9+URZ], R4 ;  /* 0x00000004090075a7 */ /* 0x001064000800017f */
[----:B-1----:R-:W-:Y:S05]  /*7c80*/  @!P0 NANOSLEEP.SYNCS 0x989680 ;  /* 0x009896800000895d */ /* 0x002fea0003900000 */
[----:B------:R-:W1:Y:S02]  /*7c90*/  @!P0 SYNCS.PHASECHK.TRANS64 P0, [R9+URZ], R4 ;  /* 0x00000004090085a7 */ /* 0x000e64000800007f */
[----:B-1----:R-:W-:Y:S05]  /*7ca0*/  @!P0 BRA `(.L_x_135) ;  /* 0xfffffffc00f08947 */ /* 0x002fea000383ffff */
[----:B------:R-:W-:Y:S05]  /*7cb0*/  BRA `(.L_x_172) ;  /* 0xffffffec00e47947 */ /* 0x000fea000383ffff */
.L_x_136:
[----:B0-----:R0:W1:Y:S02]  /*7cc0*/  SYNCS.PHASECHK.TRANS64.TRYWAIT P0, [R6+URZ], R5 ;  /* 0x00000005060075a7 */ /* 0x001064000800017f */
[----:B-1----:R-:W-:Y:S05]  /*7cd0*/  @!P0 NANOSLEEP.SYNCS 0x989680 ;  /* 0x009896800000895d */ /* 0x002fea0003900000 */
[----:B------:R-:W1:Y:S02]  /*7ce0*/  @!P0 SYNCS.PHASECHK.TRANS64 P0, [R6+URZ], R5 ;  /* 0x00000005060085a7 */ /* 0x000e64000800007f */
[----:B-1----:R-:W-:Y:S05]  /*7cf0*/  @!P0 BRA `(.L_x_136) ;  /* 0xfffffffc00f08947 */ /* 0x002fea000383ffff */
[----:B------:R-:W-:Y:S05]  /*7d00*/  BRA `(.L_x_173) ;  /* 0xffffffec00f47947 */ /* 0x000fea000383ffff */
.L_x_137:
[----:B0-----:R0:W1:Y:S02]  /*7d10*/  SYNCS.PHASECHK.TRANS64.TRYWAIT P0, [R9+URZ], R4 ;  /* 0x00000004090075a7 */ /* 0x001064000800017f */
[----:B-1----:R-:W-:Y:S05]  /*7d20*/  @!P0 NANOSLEEP.SYNCS 0x989680 ;  /* 0x009896800000895d */ /* 0x002fea0003900000 */
[----:B------:R-:W1:Y:S02]  /*7d30*/  @!P0 SYNCS.PHASECHK.TRANS64 P0, [R9+URZ], R4 ;  /* 0x00000004090085a7 */ /* 0x000e64000800007f */
[----:B-1----:R-:W-:Y:S05]  /*7d40*/  @!P0 BRA `(.L_x_137) ;  /* 0xfffffffc00f08947 */ /* 0x002fea000383ffff */
[----:B------:R-:W-:Y:S05]  /*7d50*/  BRA `(.L_x_174) ;  /* 0xfffffff000047947 */ /* 0x000fea000383ffff */
.L_x_138:
[----:B0-----:R0:W1:Y:S02]  /*7d60*/  SYNCS.PHASECHK.TRANS64.TRYWAIT P0, [R6+URZ], R5 ;  /* 0x00000005060075a7 */ /* 0x001064000800017f */
[----:B-1----:R-:W-:Y:S05]  /*7d70*/  @!P0 NANOSLEEP.SYNCS 0x989680 ;  /* 0x009896800000895d */ /* 0x002fea0003900000 */
[----:B------:R-:W1:Y:S02]  /*7d80*/  @!P0 SYNCS.PHASECHK.TRANS64 P0, [R6+URZ], R5 ;  /* 0x00000005060085a7 */ /* 0x000e64000800007f */
[----:B-1----:R-:W-:Y:S05]  /*7d90*/  @!P0 BRA `(.L_x_138) ;  /* 0xfffffffc00f08947 */ /* 0x002fea000383ffff */
[----:B------:R-:W-:Y:S05]  /*7da0*/  BRA `(.L_x_175) ;  /* 0xfffffff000147947 */ /* 0x000fea000383ffff */
.L_x_139:
[----:B0-----:R0:W1:Y:S02]  /*7db0*/  SYNCS.PHASECHK.TRANS64.TRYWAIT P0, [R9+URZ], R4 ;  /* 0x00000004090075a7 */ /* 0x001064000800017f */
[----:B-1----:R-:W-:Y:S05]  /*7dc0*/  @!P0 NANOSLEEP.SYNCS 0x989680 ;  /* 0x009896800000895d */ /* 0x002fea0003900000 */
[----:B------:R-:W1:Y:S02]  /*7dd0*/  @!P0 SYNCS.PHASECHK.TRANS64 P0, [R9+URZ], R4 ;  /* 0x00000004090085a7 */ /* 0x000e64000800007f */
[----:B-1----:R-:W-:Y:S05]  /*7de0*/  @!P0 BRA `(.L_x_139) ;  /* 0xfffffffc00f08947 */ /* 0x002fea000383ffff */
[----:B------:R-:W-:Y:S05]  /*7df0*/  BRA `(.L_x_176) ;  /* 0xfffffff000247947 */ /* 0x000fea000383ffff */
.L_x_140:
[----:B0-----:R0:W1:Y:S02]  /*7e00*/  SYNCS.PHASECHK.TRANS64.TRYWAIT P0, [R6+URZ], R5 ;  /* 0x00000005060075a7 */ /* 0x001064000800017f */
[----:B-1----:R-:W-:Y:S05]  /*7e10*/  @!P0 NANOSLEEP.SYNCS 0x989680 ;  /* 0x009896800000895d */ /* 0x002fea0003900000 */
[----:B------:R-:W1:Y:S02]  /*7e20*/  @!P0 SYNCS.PHASECHK.TRANS64 P0, [R6+URZ], R5 ;  /* 0x00000005060085a7 */ /* 0x000e64000800007f */
[----:B-1----:R-:W-:Y:S05]  /*7e30*/  @!P0 BRA `(.L_x_140) ;  /* 0xfffffffc00f08947 */ /* 0x002fea000383ffff */
[----:B------:R-:W-:Y:S05]  /*7e40*/  BRA `(.L_x_177) ;  /* 0xfffffff000347947 */ /* 0x000fea000383ffff */
.L_x_141:
[----:B0-----:R0:W1:Y:S02]  /*7e50*/  SYNCS.PHASECHK.TRANS64.TRYWAIT P0, [R9+URZ], R4 ;  /* 0x00000004090075a7 */ /* 0x001064000800017f */
[----:B-1----:R-:W-:Y:S05]  /*7e60*/  @!P0 NANOSLEEP.SYNCS 0x989680 ;  /* 0x009896800000895d */ /* 0x002fea0003900000 */
[----:B------:R-:W1:Y:S02]  /*7e70*/  @!P0 SYNCS.PHASECHK.TRANS64 P0, [R9+URZ], R4 ;  /* 0x00000004090085a7 */ /* 0x000e64000800007f */
[----:B-1----:R-:W-:Y:S05]  /*7e80*/  @!P0 BRA `(.L_x_141) ;  /* 0xfffffffc00f08947 */ /* 0x002fea000383ffff */
[----:B------:R-:W-:Y:S05]  /*7e90*/  BRA `(.L_x_178) ;  /* 0xfffffff000447947 */ /* 0x000fea000383ffff */
.L_x_142:
[----:B0-----:R0:W1:Y:S02]  /*7ea0*/  SYNCS.PHASECHK.TRANS64.TRYWAIT P0, [R6+URZ], R5 ;  /* 0x00000005060075a7 */ /* 0x001064000800017f */
[----:B-1----:R-:W-:Y:S05]  /*7eb0*/  @!P0 NANOSLEEP.SYNCS 0x989680 ;  /* 0x009896800000895d */ /* 0x002fea0003900000 */
[----:B------:R-:W1:Y:S02]  /*7ec0*/  @!P0 SYNCS.PHASECHK.TRANS64 P0, [R6+URZ], R5 ;  /* 0x00000005060085a7 */ /* 0x000e64000800007f */
[----:B-1----:R-:W-:Y:S05]  /*7ed0*/  @!P0 BRA `(.L_x_142) ;  /* 0xfffffffc00f08947 */ /* 0x002fea000383ffff */
[----:B------:R-:W-:Y:S05]  /*7ee0*/  BRA `(.L_x_179) ;  /* 0xfffffff000547947 */ /* 0x000fea000383ffff */
.L_x_143:
[----:B0-----:R0:W1:Y:S02]  /*7ef0*/  SYNCS.PHASECHK.TRANS64.TRYWAIT P0, [R9+URZ], R4 ;  /* 0x00000004090075a7 */ /* 0x001064000800017f */
[----:B-1----:R-:W-:Y:S05]  /*7f00*/  @!P0 NANOSLEEP.SYNCS 0x989680 ;  /* 0x009896800000895d */ /* 0x002fea0003900000 */
[----:B------:R-:W1:Y:S02]  /*7f10*/  @!P0 SYNCS.PHASECHK.TRANS64 P0, [R9+URZ], R4 ;  /* 0x00000004090085a7 */ /* 0x000e64000800007f */
[----:B-1----:R-:W-:Y:S05]  /*7f20*/  @!P0 BRA `(.L_x_143) ;  /* 0xfffffffc00f08947 */ /* 0x002fea000383ffff */
[----:B------:R-:W-:Y:S05]  /*7f30*/  BRA `(.L_x_180) ;  /* 0xfffffff000647947 */ /* 0x000fea000383ffff */
.L_x_144:
[----:B0-----:R0:W1:Y:S02]  /*7f40*/  SYNCS.PHASECHK.TRANS64.TRYWAIT P0, [R6+URZ], R5 ;  /* 0x00000005060075a7 */ /* 0x001064000800017f */
[----:B-1----:R-:W-:Y:S05]  /*7f50*/  @!P0 NANOSLEEP.SYNCS 0x989680 ;  /* 0x009896800000895d */ /* 0x002fea0003900000 */
[----:B------:R-:W1:Y:S02]  /*7f60*/  @!P0 SYNCS.PHASECHK.TRANS64 P0, [R6+URZ], R5 ;  /* 0x00000005060085a7 */ /* 0x000e64000800007f */
[----:B-1----:R-:W-:Y:S05]  /*7f70*/  @!P0 BRA `(.L_x_144) ;  /* 0xfffffffc00f08947 */ /* 0x002fea000383ffff */
[----:B------:R-:W-:Y:S05]  /*7f80*/  BRA `(.L_x_181) ;  /* 0xfffffff000747947 */ /* 0x000fea000383ffff */
.L_x_145:
[----:B0-----:R0:W1:Y:S02]  /*7f90*/  SYNCS.PHASECHK.TRANS64.TRYWAIT P0, [R9+URZ], R4 ;  /* 0x00000004090075a7 */ /* 0x001064000800017f */
[----:B-1----:R-:W-:Y:S05]  /*7fa0*/  @!P0 NANOSLEEP.SYNCS 0x989680 ;  /* 0x009896800000895d */ /* 0x002fea0003900000 */
[----:B------:R-:W1:Y:S02]  /*7fb0*/  @!P0 SYNCS.PHASECHK.TRANS64 P0, [R9+URZ], R4 ;  /* 0x00000004090085a7 */ /* 0x000e64000800007f */
[----:B-1----:R-:W-:Y:S05]  /*7fc0*/  @!P0 BRA `(.L_x_145) ;  /* 0xfffffffc00f08947 */ /* 0x002fea000383ffff */
[----:B------:R-:W-:Y:S05]  /*7fd0*/  BRA `(.L_x_182) ;  /* 0xfffffff000847947 */ /* 0x000fea000383ffff */
.L_x_146:
[----:B0-----:R0:W1:Y:S02]  /*7fe0*/  SYNCS.PHASECHK.TRANS64.TRYWAIT P0, [R6+URZ], R5 ;  /* 0x00000005060075a7 */ /* 0x001064000800017f */
[----:B-1----:R-:W-:Y:S05]  /*7ff0*/  @!P0 NANOSLEEP.SYNCS 0x989680 ;  /* 0x009896800000895d */ /* 0x002fea0003900000 */
[----:B------:R-:W1:Y:S02]  /*8000*/  @!P0 SYNCS.PHASECHK.TRANS64 P0, [R6+URZ], R5 ;  /* 0x00000005060085a7 */ /* 0x000e64000800007f */
[----:B-1----:R-:W-:Y:S05]  /*8010*/  @!P0 BRA `(.L_x_146) ;  /* 0xfffffffc00f08947 */ /* 0x002fea000383ffff */
[----:B------:R-:W-:Y:S05]  /*8020*/  BRA `(.L_x_183) ;  /* 0xfffffff000947947 */ /* 0x000fea000383ffff */
.L_x_147:
[----:B0-----:R0:W1:Y:S02]  /*8030*/  SYNCS.PHASECHK.TRANS64.TRYWAIT P0, [R9+URZ], R4 ;  /* 0x00000004090075a7 */ /* 0x001064000800017f */
[----:B-1----:R-:W-:Y:S05]  /*8040*/  @!P0 NANOSLEEP.SYNCS 0x989680 ;  /* 0x009896800000895d */ /* 0x002fea0003900000 */
[----:B------:R-:W1:Y:S02]  /*8050*/  @!P0 SYNCS.PHASECHK.TRANS64 P0, [R9+URZ], R4 ;  /* 0x00000004090085a7 */ /* 0x000e64000800007f */
[----:B-1----:R-:W-:Y:S05]  /*8060*/  @!P0 BRA `(.L_x_147) ;  /* 0xfffffffc00f08947 */ /* 0x002fea000383ffff */
[----:B------:R-:W-:Y:S05]  /*8070*/  BRA `(.L_x_184) ;  /* 0xfffffff000a47947 */ /* 0x000fea000383ffff */
.L_x_148:
[----:B0-----:R0:W1:Y:S02]  /*8080*/  SYNCS.PHASECHK.TRANS64.TRYWAIT P0, [R6+URZ], R5 ;  /* 0x00000005060075a7 */ /* 0x001064000800017f */
[----:B-1----:R-:W-:Y:S05]  /*8090*/  @!P0 NANOSLEEP.SYNCS 0x989680 ;  /* 0x009896800000895d */ /* 0x002fea0003900000 */
[----:B------:R-:W1:Y:S02]  /*80a0*/  @!P0 SYNCS.PHASECHK.TRANS64 P0, [R6+URZ], R5 ;  /* 0x00000005060085a7 */ /* 0x000e64000800007f */
[----:B-1----:R-:W-:Y:S05]  /*80b0*/  @!P0 BRA `(.L_x_148) ;  /* 0xfffffffc00f08947 */ /* 0x002fea000383ffff */
[----:B------:R-:W-:Y:S05]  /*80c0*/  BRA `(.L_x_185) ;  /* 0xfffffff000b47947 */ /* 0x000fea000383ffff */
.L_x_149:
[----:B0-----:R0:W1:Y:S02]  /*80d0*/  SYNCS.PHASECHK.TRANS64.TRYWAIT P0, [R9+URZ], R4 ;  /* 0x00000004090075a7 */ /* 0x001064000800017f */
[----:B-1----:R-:W-:Y:S05]  /*80e0*/  @!P0 NANOSLEEP.SYNCS 0x989680 ;  /* 0x009896800000895d */ /* 0x002fea0003900000 */
[----:B------:R-:W1:Y:S02]  /*80f0*/  @!P0 SYNCS.PHASECHK.TRANS64 P0, [R9+URZ], R4 ;  /* 0x00000004090085a7 */ /* 0x000e64000800007f */
[----:B-1----:R-:W-:Y:S05]  /*8100*/  @!P0 BRA `(.L_x_149) ;  /* 0xfffffffc00f08947 */ /* 0x002fea000383ffff */
[----:B------:R-:W-:Y:S05]  /*8110*/  BRA `(.L_x_186) ;  /* 0xfffffff000c47947 */ /* 0x000fea000383ffff */
.L_x_150:
[----:B0-----:R0:W1:Y:S02]  /*8120*/  SYNCS.PHASECHK.TRANS64.TRYWAIT P0, [R6+URZ], R5 ;  /* 0x00000005060075a7 */ /* 0x001064000800017f */
[----:B-1----:R-:W-:Y:S05]  /*8130*/  @!P0 NANOSLEEP.SYNCS 0x989680 ;  /* 0x009896800000895d */ /* 0x002fea0003900000 */
[----:B------:R-:W1:Y:S02]  /*8140*/  @!P0 SYNCS.PHASECHK.TRANS64 P0, [R6+URZ], R5 ;  /* 0x00000005060085a7 */ /* 0x000e64000800007f */
[----:B-1----:R-:W-:Y:S05]  /*8150*/  @!P0 BRA `(.L_x_150) ;  /* 0xfffffffc00f08947 */ /* 0x002fea000383ffff */
[----:B------:R-:W-:Y:S05]  /*8160*/  BRA `(.L_x_187) ;  /* 0xfffffff000d47947 */ /* 0x000fea000383ffff */
.L_x_151:
[----:B0-----:R0:W1:Y:S02]  /*8170*/  SYNCS.PHASECHK.TRANS64.TRYWAIT P0, [R9+URZ], R4 ;  /* 0x00000004090075a7 */ /* 0x001064000800017f */
[----:B-1----:R-:W-:Y:S05]  /*8180*/  @!P0 NANOSLEEP.SYNCS 0x989680 ;  /* 0x009896800000895d */ /* 0x002fea0003900000 */
[----:B------:R-:W1:Y:S02]  /*8190*/  @!P0 SYNCS.PHASECHK.TRANS64 P0, [R9+URZ], R4 ;  /* 0x00000004090085a7 */ /* 0x000e64000800007f */
[----:B-1----:R-:W-:Y:S05]  /*81a0*/  @!P0 BRA `(.L_x_151) ;  /* 0xfffffffc00f08947 */ /* 0x002fea000383ffff */
[----:B------:R-:W-:Y:S05]  /*81b0*/  BRA `(.L_x_188) ;  /* 0xfffffff000e47947 */ /* 0x000fea000383ffff */
.L_x_152:
[----:B0-----:R0:W1:Y:S02]  /*81c0*/  SYNCS.PHASECHK.TRANS64.TRYWAIT P0, [R6+URZ], R5 ;  /* 0x00000005060075a7 */ /* 0x001064000800017f */
[----:B-1----:R-:W-:Y:S05]  /*81d0*/  @!P0 NANOSLEEP.SYNCS 0x989680 ;  /* 0x009896800000895d */ /* 0x002fea0003900000 */
[----:B------:R-:W1:Y:S02]  /*81e0*/  @!P0 SYNCS.PHASECHK.TRANS64 P0, [R6+URZ], R5 ;  /* 0x00000005060085a7 */ /* 0x000e64000800007f */
[----:B-1----:R-:W-:Y:S05]  /*81f0*/  @!P0 BRA `(.L_x_152) ;  /* 0xfffffffc00f08947 */ /* 0x002fea000383ffff */
[----:B------:R-:W-:Y:S05]  /*8200*/  BRA `(.L_x_189) ;  /* 0xfffffff000f47947 */ /* 0x000fea000383ffff */
.L_x_153:
[----:B0-----:R0:W1:Y:S02]  /*8210*/  SYNCS.PHASECHK.TRANS64.TRYWAIT P0, [R9+URZ], R4 ;  /* 0x00000004090075a7 */ /* 0x001064000800017f */
[----:B-1----:R-:W-:Y:S05]  /*8220*/  @!P0 NANOSLEEP.SYNCS 0x989680 ;  /* 0x009896800000895d */ /* 0x002fea0003900000 */
[----:B------:R-:W1:Y:S02]  /*8230*/  @!P0 SYNCS.PHASECHK.TRANS64 P0, [R9+URZ], R4 ;  /* 0x00000004090085a7 */ /* 0x000e64000800007f */
[----:B-1----:R-:W-:Y:S05]  /*8240*/  @!P0 BRA `(.L_x_153) ;  /* 0xfffffffc00f08947 */ /* 0x002fea000383ffff */
[----:B------:R-:W-:Y:S05]  /*8250*/  BRA `(.L_x_190) ;  /* 0xfffffff400047947 */ /* 0x000fea000383ffff */
.L_x_154:
[----:B0-----:R0:W1:Y:S02]  /*8260*/  SYNCS.PHASECHK.TRANS64.TRYWAIT P0, [R6+URZ], R5 ;  /* 0x00000005060075a7 */ /* 0x001064000800017f */
[----:B-1----:R-:W-:Y:S05]  /*8270*/  @!P0 NANOSLEEP.SYNCS 0x989680 ;  /* 0x009896800000895d */ /* 0x002fea0003900000 */
[----:B------:R-:W1:Y:S02]  /*8280*/  @!P0 SYNCS.PHASECHK.TRANS64 P0, [R6+URZ], R5 ;  /* 0x00000005060085a7 */ /* 0x000e64000800007f */
[----:B-1----:R-:W-:Y:S05]  /*8290*/  @!P0 BRA `(.L_x_154) ;  /* 0xfffffffc00f08947 */ /* 0x002fea000383ffff */
[----:B------:R-:W-:Y:S05]  /*82a0*/  BRA `(.L_x_191) ;  /* 0xfffffff4000c7947 */ /* 0x000fea000383ffff */
.L_x_192:
[----:B------:R-:W-:-:S00]  /*82b0*/  BRA `(.L_x_192) ;  /* 0xfffffffc00fc7947 */ /* 0x000fc0000383ffff */
[----:B------:R-:W-:-:S00]  /*82c0*/  NOP ;  /* 0x0000000000007918 */ /* 0x000fc00000000000 */
        /* <DEDUP_REMOVED lines=11> */
.L_x_193:


//--------------------- .nv.shared._ZN7cutlass13device_kernelINS_4gemm6kernel13GemmUniversalIN4cute5tupleIJiiiiEEENS1_10collective13CollectiveMmaINS1_37MainloopSm90TmaGmmaWarpSpecializedFP8ILi28ENS5_IJNS4_1CILi1EEENSA_ILi4EEESB_EEENS1_32KernelTmaWarpSpecializedPingpongEEENS5_IJNSA_ILi64EEESG_SG_EEENS_12float_e4m3_tENS5_IJlSB_lEEESI_SJ_NS4_8TiledMMAINS4_8MMA_AtomIJNS4_4SM904GMMA30MMA_64x64x32_F32E4M3E4M3_SS_TNILNSN_7ScaleInE1ELSP_1EEEEEENS4_6LayoutINS5_IJSB_SB_SB_EEENS5_IJNSA_ILi0EEESU_SU_EEEEENS5_IJNS4_10UnderscoreESX_SX_EEEEENS4_23SM90_TMA_LOAD_MULTICASTENS4_14ComposedLayoutINS4_7SwizzleILi2ELi4ELi3EEENS4_18smem_ptr_flag_bitsILi8EEENSS_INS5_IJNSA_ILi8EEESG_EEENS5_IJSG_SB_EEEEEEEvNS4_8identityENS4_13SM90_TMA_LOADES1A_vS1B_EENS_8epilogue10collective6detail29Sm90TmaWarpSpecializedAdapterINS1F_15DefaultEpilogueISI_SJ_SJ_NS1E_6thread17LinearCombinationISI_Li1EffLNS1J_9ScaleType4KindE0ELNS_15FloatRoundStyleE2ESI_EENS1_15EpilogueDefaultEEEEEvvEEEEvNT_6ParamsE --------------------------
	.section	.nv.shared._ZN7cutlass13device_kernelINS_4gemm6kernel13GemmUniversalIN4cute5tupleIJiiiiEEENS1_10collective13CollectiveMmaINS1_37MainloopSm90TmaGmmaWarpSpecializedFP8ILi28ENS5_IJNS4_1CILi1EEENSA_ILi4EEESB_EEENS1_32KernelTmaWarpSpecializedPingpongEEENS5_IJNSA_ILi64EEESG_SG_EEENS_12float_e4m3_tENS5_IJlSB_lEEESI_SJ_NS4_8TiledMMAINS4_8MMA_AtomIJNS4_4SM904GMMA30MMA_64x64x32_F32E4M3E4M3_SS_TNILNSN_7ScaleInE1ELSP_1EEEEEENS4_6LayoutINS5_IJSB_SB_SB_EEENS5_IJNSA_ILi0EEESU_SU_EEEEENS5_IJNS4_10UnderscoreESX_SX_EEEEENS4_23SM90_TMA_LOAD_MULTICASTENS4_14ComposedLayoutINS4_7SwizzleILi2ELi4ELi3EEENS4_18smem_ptr_flag_bitsILi8EEENSS_INS5_IJNSA_ILi8EEESG_EEENS5_IJSG_SB_EEEEEEEvNS4_8identityENS4_13SM90_TMA_LOADES1A_vS1B_EENS_8epilogue10collective6detail29Sm90TmaWarpSpecializedAdapterINS1F_15DefaultEpilogueISI_SJ_SJ_NS1E_6thread17LinearCombinationISI_Li1EffLNS1J_9ScaleType4KindE0ELNS_15FloatRoundStyleE2ESI_EENS1_15EpilogueDefaultEEEEEvvEEEEvNT_6ParamsE,"aw",@nobits
	.sectionflags	@""
	.align	16
	.zero		1024


//--------------------- .nv.shared.reserved.0     --------------------------
	.section	.nv.shared.reserved.0,"aw",@nobits
	.weak		__nv_reservedSMEM_offset_0_alias
	.size		__nv_reservedSMEM_offset_0_alias, 0, 0
	.other		__nv_reservedSMEM_offset_0_alias,@"STO_CUDA_RESERVED_SHARED STV_DEFAULT"
__nv_reservedSMEM_offset_0_alias:
	.zero		0


//--------------------- .nv.global                --------------------------
	.section	.nv.global,"aw",@nobits
.nv.global:
	.type		_ZN40_INTERNAL_b3af1369_4_k_cu_cb8f6e21_211494cute1_E,@object
	.size		_ZN40_INTERNAL_b3af1369_4_k_cu_cb8f6e21_211494cute1_E,(_ZN40_INTERNAL_b3af1369_4_k_cu_cb8f6e21_211494cuda3std3__45__cpo6cbeginE - _ZN40_INTERNAL_b3af1369_4_k_cu_cb8f6e21_211494cute1_E)
_ZN40_INTERNAL_b3af1369_4_k_cu_cb8f6e21_211494cute1_E:
	.zero		1
	.type		_ZN40_INTERNAL_b3af1369_4_k_cu_cb8f6e21_211494cuda3std3__45__cpo6cbeginE,@object
	.size		_ZN40_INTERNAL_b3af1369_4_k_cu_cb8f6e21_211494cuda3std3__45__cpo6cbeginE,(_ZN40_INTERNAL_b3af1369_4_k_cu_cb8f6e21_211494cuda3std3__48in_placeE - _ZN40_INTERNAL_b3af1369_4_k_cu_cb8f6e21_211494cuda3std3__45__cpo6cbeginE)
_ZN40_INTERNAL_b3af1369_4_k_cu_cb8f6e21_211494cuda3std3__45__cpo6cbeginE:
	.zero		1
	.type		_ZN40_INTERNAL_b3af1369_4_k_cu_cb8f6e21_211494cuda3std3__48in_placeE,@object
	.size		_ZN40_INTERNAL_b3af1369_4_k_cu_cb8f6e21_211494cuda3std3__48in_placeE,(_ZN40_INTERNAL_b3af1369_4_k_cu_cb8f6e21_211494cuda3std6ranges3__45__cpo9iter_moveE - _ZN40_INTERNAL_b3af1369_4_k_cu_cb8f6e21_211494cuda3std3__48in_placeE)
_ZN40_INTERNAL_b3af1369_4_k_cu_cb8f6e21_211494cuda3std3__48in_placeE:
	.zero		1
	.type		_ZN40_INTERNAL_b3af1369_4_k_cu_cb8f6e21_211494cuda3std6ranges3__45__cpo9iter_moveE,@object
	.size		_ZN40_INTERNAL_b3af1369_4_k_cu_cb8f6e21_211494cuda3std6ranges3__45__cpo9iter_moveE,(_ZN40_INTERNAL_b3af1369_4_k_cu_cb8f6e21_211494cuda3std3__45__cpo5beginE - _ZN40_INTERNAL_b3af1369_4_k_cu_cb8f6e21_211494cuda3std6ranges3__45__cpo9iter_moveE)
_ZN40_INTERNAL_b3af1369_4_k_cu_cb8f6e21_211494cuda3std6ranges3__45__cpo9iter_moveE:
	.zero		1
	.type		_ZN40_INTERNAL_b3af1369_4_k_cu_cb8f6e21_211494cuda3std3__45__cpo5beginE,@object
	.size		_ZN40_INTERNAL_b3af1369_4_k_cu_cb8f6e21_211494cuda3std3__45__cpo5beginE,(_ZN40_INTERNAL_b3af1369_4_k_cu_cb8f6e21_211494cuda3std3__442_GLOBAL__N__b3af1369_4_k_cu_cb8f6e21_211496ignoreE - _ZN40_INTERNAL_b3af1369_4_k_cu_cb8f6e21_211494cuda3std3__45__cpo5beginE)
_ZN40_INTERNAL_b3af1369_4_k_cu_cb8f6e21_211494cuda3std3__45__cpo5beginE:
	.zero		1
	.type		_ZN40_INTERNAL_b3af1369_4_k_cu_cb8f6e21_211494cuda3std3__442_GLOBAL__N__b3af1369_4_k_cu_cb8f6e21_211496ignoreE,@object
	.size		_ZN40_INTERNAL_b3af1369_4_k_cu_cb8f6e21_211494cuda3std3__442_GLOBAL__N__b3af1369_4_k_cu_cb8f6e21_211496ignoreE,(_ZN40_INTERNAL_b3af1369_4_k_cu_cb8f6e21_211494cute7productE - _ZN40_INTERNAL_b3af1369_4_k_cu_cb8f6e21_211494cuda3std3__442_GLOBAL__N__b3af1369_4_k_cu_cb8f6e21_211496ignoreE)
_ZN40_INTERNAL_b3af1369_4_k_cu_cb8f6e21_211494cuda3std3__442_GLOBAL__N__b3af1369_4_k_cu_cb8f6e21_211496ignoreE:
	.zero		1
	.type		_ZN40_INTERNAL_b3af1369_4_k_cu_cb8f6e21_211494cute7productE,@object
	.size		_ZN40_INTERNAL_b3af1369_4_k_cu_cb8f6e21_211494cute7productE,(_ZN40_INTERNAL_b3af1369_4_k_cu_cb8f6e21_211494cuda3std3__45__cpo3endE - _ZN40_INTERNAL_b3af1369_4_k_cu_cb8f6e21_211494cute7productE)
_ZN40_INTERNAL_b3af1369_4_k_cu_cb8f6e21_211494cute7productE:
	.zero		1
	.type		_ZN40_INTERNAL_b3af1369_4_k_cu_cb8f6e21_211494cuda3std3__45__cpo3endE,@object
	.size		_ZN40_INTERNAL_b3af1369_4_k_cu_cb8f6e21_211494cuda3std3__45__cpo3endE,(_ZN40_INTERNAL_b3af1369_4_k_cu_cb8f6e21_211494cuda3std3__419piecewise_constructE - _ZN40_INTERNAL_b3af1369_4_k_cu_cb8f6e21_211494cuda3std3__45__cpo3endE)
_ZN40_INTERNAL_b3af1369_4_k_cu_cb8f6e21_211494cuda3std3__45__cpo3endE:
	.zero		1
	.type		_ZN40_INTERNAL_b3af1369_4_k_cu_cb8f6e21_211494cuda3std3__419piecewise_constructE,@object
	.size		_ZN40_INTERNAL_b3af1369_4_k_cu_cb8f6e21_211494cuda3std3__419piecewise_constructE,(_ZN40_INTERNAL_b3af1369_4_k_cu_cb8f6e21_211494cuda3std3__45__cpo4cendE - _ZN40_INTERNAL_b3af1369_4_k_cu_cb8f6e21_211494cuda3std3__419piecewise_constructE)
_ZN40_INTERNAL_b3af1369_4_k_cu_cb8f6e21_211494cuda3std3__419piecewise_constructE:
	.zero		1
	.type		_ZN40_INTERNAL_b3af1369_4_k_cu_cb8f6e21_211494cuda3std3__45__cpo4cendE,@object
	.size		_ZN40_INTERNAL_b3af1369_4_k_cu_cb8f6e21_211494cuda3std3__45__cpo4cendE,(_ZN40_INTERNAL_b3af1369_4_k_cu_cb8f6e21_211494cuda3std6ranges3__45__cpo4swapE - _ZN40_INTERNAL_b3af1369_4_k_cu_cb8f6e21_211494cuda3std3__45__cpo4cendE)
_ZN40_INTERNAL_b3af1369_4_k_cu_cb8f6e21_211494cuda3std3__45__cpo4cendE:
	.zero		1
	.type		_ZN40_INTERNAL_b3af1369_4_k_cu_cb8f6e21_211494cuda3std6ranges3__45__cpo4swapE,@object
	.size		_ZN40_INTERNAL_b3af1369_4_k_cu_cb8f6e21_211494cuda3std6ranges3__45__cpo4swapE,(.L_7 - _ZN40_INTERNAL_b3af1369_4_k_cu_cb8f6e21_211494cuda3std6ranges3__45__cpo4swapE)
_ZN40_INTERNAL_b3af1369_4_k_cu_cb8f6e21_211494cuda3std6ranges3__45__cpo4swapE:
	.zero		1
.L_7:


//--------------------- .nv.constant0._ZN7cutlass13device_kernelINS_4gemm6kernel13GemmUniversalIN4cute5tupleIJiiiiEEENS1_10collective13CollectiveMmaINS1_37MainloopSm90TmaGmmaWarpSpecializedFP8ILi28ENS5_IJNS4_1CILi1EEENSA_ILi4EEESB_EEENS1_32KernelTmaWarpSpecializedPingpongEEENS5_IJNSA_ILi64EEESG_SG_EEENS_12float_e4m3_tENS5_IJlSB_lEEESI_SJ_NS4_8TiledMMAINS4_8MMA_AtomIJNS4_4SM904GMMA30MMA_64x64x32_F32E4M3E4M3_SS_TNILNSN_7ScaleInE1ELSP_1EEEEEENS4_6LayoutINS5_IJSB_SB_SB_EEENS5_IJNSA_ILi0EEESU_SU_EEEEENS5_IJNS4_10UnderscoreESX_SX_EEEEENS4_23SM90_TMA_LOAD_MULTICASTENS4_14ComposedLayoutINS4_7SwizzleILi2ELi4ELi3EEENS4_18smem_ptr_flag_bitsILi8EEENSS_INS5_IJNSA_ILi8EEESG_EEENS5_IJSG_SB_EEEEEEEvNS4_8identityENS4_13SM90_TMA_LOADES1A_vS1B_EENS_8epilogue10collective6detail29Sm90TmaWarpSpecializedAdapterINS1F_15DefaultEpilogueISI_SJ_SJ_NS1E_6thread17LinearCombinationISI_Li1EffLNS1J_9ScaleType4KindE0ELNS_15FloatRoundStyleE2ESI_EENS1_15EpilogueDefaultEEEEEvvEEEEvNT_6ParamsE --------------------------
	.section	.nv.constant0._ZN7cutlass13device_kernelINS_4gemm6kernel13GemmUniversalIN4cute5tupleIJiiiiEEENS1_10collective13CollectiveMmaINS1_37MainloopSm90TmaGmmaWarpSpecializedFP8ILi28ENS5_IJNS4_1CILi1EEENSA_ILi4EEESB_EEENS1_32KernelTmaWarpSpecializedPingpongEEENS5_IJNSA_ILi64EEESG_SG_EEENS_12float_e4m3_tENS5_IJlSB_lEEESI_SJ_NS4_8TiledMMAINS4_8MMA_AtomIJNS4_4SM904GMMA30MMA_64x64x32_F32E4M3E4M3_SS_TNILNSN_7ScaleInE1ELSP_1EEEEEENS4_6LayoutINS5_IJSB_SB_SB_EEENS5_IJNSA_ILi0EEESU_SU_EEEEENS5_IJNS4_10UnderscoreESX_SX_EEEEENS4_23SM90_TMA_LOAD_MULTICASTENS4_14ComposedLayoutINS4_7SwizzleILi2ELi4ELi3EEENS4_18smem_ptr_flag_bitsILi8EEENSS_INS5_IJNSA_ILi8EEESG_EEENS5_IJSG_SB_EEEEEEEvNS4_8identityENS4_13SM90_TMA_LOADES1A_vS1B_EENS_8epilogue10collective6detail29Sm90TmaWarpSpecializedAdapterINS1F_15DefaultEpilogueISI_SJ_SJ_NS1E_6thread17LinearCombinationISI_Li1EffLNS1J_9ScaleType4KindE0ELNS_15FloatRoundStyleE2ESI_EENS1_15EpilogueDefaultEEEEEvvEEEEvNT_6ParamsE,"a",@progbits
	.sectionflags	@""
	.align	4
.nv.constant0._ZN7cutlass13device_kernelINS_4gemm6kernel13GemmUniversalIN4cute5tupleIJiiiiEEENS1_10collective13CollectiveMmaINS1_37MainloopSm90TmaGmmaWarpSpecializedFP8ILi28ENS5_IJNS4_1CILi1EEENSA_ILi4EEESB_EEENS1_32KernelTmaWarpSpecializedPingpongEEENS5_IJNSA_ILi64EEESG_SG_EEENS_12float_e4m3_tENS5_IJlSB_lEEESI_SJ_NS4_8TiledMMAINS4_8MMA_AtomIJNS4_4SM904GMMA30MMA_64x64x32_F32E4M3E4M3_SS_TNILNSN_7ScaleInE1ELSP_1EEEEEENS4_6LayoutINS5_IJSB_SB_SB_EEENS5_IJNSA_ILi0EEESU_SU_EEEEENS5_IJNS4_10UnderscoreESX_SX_EEEEENS4_23SM90_TMA_LOAD_MULTICASTENS4_14ComposedLayoutINS4_7SwizzleILi2ELi4ELi3EEENS4_18smem_ptr_flag_bitsILi8EEENSS_INS5_IJNSA_ILi8EEESG_EEENS5_IJSG_SB_EEEEEEEvNS4_8identityENS4_13SM90_TMA_LOADES1A_vS1B_EENS_8epilogue10collective6detail29Sm90TmaWarpSpecializedAdapterINS1F_15DefaultEpilogueISI_SJ_SJ_NS1E_6thread17LinearCombinationISI_Li1EffLNS1J_9ScaleType4KindE0ELNS_15FloatRoundStyleE2ESI_EENS1_15EpilogueDefaultEEEEEvvEEEEvNT_6ParamsE:
	.zero		1664


//--------------------- SYMBOLS --------------------------

	.type		.nv.reservedSmem.offset0,@object
	.size		.nv.reservedSmem.offset0,0x4
